//
// Generated by NVIDIA NVVM Compiler
//
// Compiler Build ID: CL-36424714
// Cuda compilation tools, release 13.0, V13.0.88
// Based on NVVM 20.0.0
//

.version 9.0
.target sm_100
.address_size 64

	// .globl	_Z12initializingPyPVii

.visible .entry _Z12initializingPyPVii(
	.param .u64 .ptr .align 1 _Z12initializingPyPVii_param_0,
	.param .u64 .ptr .align 1 _Z12initializingPyPVii_param_1,
	.param .u32 _Z12initializingPyPVii_param_2
)
{
	.reg .pred 	%p<7>;
	.reg .b32 	%r<33>;
	.reg .b64 	%rd<23>;

	ld.param.u64 	%rd3, [_Z12initializingPyPVii_param_0];
	ld.param.u64 	%rd4, [_Z12initializingPyPVii_param_1];
	ld.param.u32 	%r12, [_Z12initializingPyPVii_param_2];
	cvta.to.global.u64 	%rd1, %rd4;
	cvta.to.global.u64 	%rd2, %rd3;
	mov.u32 	%r13, %tid.x;
	mov.u32 	%r14, %ctaid.x;
	mov.u32 	%r15, %ntid.x;
	mad.lo.s32 	%r31, %r14, %r15, %r13;
	mov.u32 	%r16, %nctaid.x;
	mul.lo.s32 	%r2, %r15, %r16;
	setp.ge.s32 	%p1, %r31, %r12;
	@%p1 bra 	$L__BB0_7;
	add.s32 	%r17, %r31, %r2;
	max.s32 	%r18, %r12, %r17;
	setp.lt.s32 	%p2, %r17, %r12;
	selp.u32 	%r19, 1, 0, %p2;
	add.s32 	%r20, %r17, %r19;
	sub.s32 	%r21, %r18, %r20;
	div.u32 	%r22, %r21, %r2;
	add.s32 	%r3, %r22, %r19;
	and.b32  	%r23, %r3, 3;
	setp.eq.s32 	%p3, %r23, 3;
	@%p3 bra 	$L__BB0_4;
	add.s32 	%r24, %r3, 1;
	and.b32  	%r25, %r24, 3;
	neg.s32 	%r29, %r25;
$L__BB0_3:
	.pragma "nounroll";
	mul.wide.s32 	%rd5, %r31, 4;
	add.s64 	%rd6, %rd1, %rd5;
	mul.wide.s32 	%rd7, %r31, 8;
	add.s64 	%rd8, %rd2, %rd7;
	mov.b64 	%rd9, -1;
	st.global.u64 	[%rd8], %rd9;
	st.volatile.global.u32 	[%rd6], %r31;
	add.s32 	%r31, %r31, %r2;
	add.s32 	%r29, %r29, 1;
	setp.ne.s32 	%p4, %r29, 0;
	@%p4 bra 	$L__BB0_3;
$L__BB0_4:
	setp.lt.u32 	%p5, %r3, 3;
	@%p5 bra 	$L__BB0_7;
	mul.wide.s32 	%rd15, %r2, 8;
	mul.wide.s32 	%rd17, %r2, 4;
$L__BB0_6:
	mul.wide.s32 	%rd10, %r31, 8;
	add.s64 	%rd11, %rd2, %rd10;
	mov.b64 	%rd12, -1;
	st.global.u64 	[%rd11], %rd12;
	mul.wide.s32 	%rd13, %r31, 4;
	add.s64 	%rd14, %rd1, %rd13;
	st.volatile.global.u32 	[%rd14], %r31;
	add.s32 	%r26, %r31, %r2;
	add.s64 	%rd16, %rd11, %rd15;
	st.global.u64 	[%rd16], %rd12;
	add.s64 	%rd18, %rd14, %rd17;
	st.volatile.global.u32 	[%rd18], %r26;
	add.s32 	%r27, %r26, %r2;
	add.s64 	%rd19, %rd16, %rd15;
	st.global.u64 	[%rd19], %rd12;
	add.s64 	%rd20, %rd18, %rd17;
	st.volatile.global.u32 	[%rd20], %r27;
	add.s32 	%r28, %r27, %r2;
	add.s64 	%rd21, %rd19, %rd15;
	st.global.u64 	[%rd21], %rd12;
	add.s64 	%rd22, %rd20, %rd17;
	st.volatile.global.u32 	[%rd22], %r28;
	add.s32 	%r31, %r28, %r2;
	setp.lt.s32 	%p6, %r31, %r12;
	@%p6 bra 	$L__BB0_6;
$L__BB0_7:
	ret;

}
	// .globl	_Z10boruvkaMSTPyPiPViS0_S0_S0_S_PjiiS0_Pc
.visible .entry _Z10boruvkaMSTPyPiPViS0_S0_S0_S_PjiiS0_Pc(
	.param .u64 .ptr .align 1 _Z10boruvkaMSTPyPiPViS0_S0_S0_S_PjiiS0_Pc_param_0,
	.param .u64 .ptr .align 1 _Z10boruvkaMSTPyPiPViS0_S0_S0_S_PjiiS0_Pc_param_1,
	.param .u64 .ptr .align 1 _Z10boruvkaMSTPyPiPViS0_S0_S0_S_PjiiS0_Pc_param_2,
	.param .u64 .ptr .align 1 _Z10boruvkaMSTPyPiPViS0_S0_S0_S_PjiiS0_Pc_param_3,
	.param .u64 .ptr .align 1 _Z10boruvkaMSTPyPiPViS0_S0_S0_S_PjiiS0_Pc_param_4,
	.param .u64 .ptr .align 1 _Z10boruvkaMSTPyPiPViS0_S0_S0_S_PjiiS0_Pc_param_5,
	.param .u64 .ptr .align 1 _Z10boruvkaMSTPyPiPViS0_S0_S0_S_PjiiS0_Pc_param_6,
	.param .u64 .ptr .align 1 _Z10boruvkaMSTPyPiPViS0_S0_S0_S_PjiiS0_Pc_param_7,
	.param .u32 _Z10boruvkaMSTPyPiPViS0_S0_S0_S_PjiiS0_Pc_param_8,
	.param .u32 _Z10boruvkaMSTPyPiPViS0_S0_S0_S_PjiiS0_Pc_param_9,
	.param .u64 .ptr .align 1 _Z10boruvkaMSTPyPiPViS0_S0_S0_S_PjiiS0_Pc_param_10,
	.param .u64 .ptr .align 1 _Z10boruvkaMSTPyPiPViS0_S0_S0_S_PjiiS0_Pc_param_11
)
{
	.reg .pred 	%p<55>;
	.reg .b16 	%rs<5>;
	.reg .b32 	%r<167>;
	.reg .b64 	%rd<146>;

	ld.param.u64 	%rd30, [_Z10boruvkaMSTPyPiPViS0_S0_S0_S_PjiiS0_Pc_param_0];
	ld.param.u64 	%rd31, [_Z10boruvkaMSTPyPiPViS0_S0_S0_S_PjiiS0_Pc_param_1];
	ld.param.u64 	%rd32, [_Z10boruvkaMSTPyPiPViS0_S0_S0_S_PjiiS0_Pc_param_2];
	ld.param.u64 	%rd33, [_Z10boruvkaMSTPyPiPViS0_S0_S0_S_PjiiS0_Pc_param_3];
	ld.param.u64 	%rd34, [_Z10boruvkaMSTPyPiPViS0_S0_S0_S_PjiiS0_Pc_param_5];
	ld.param.u64 	%rd35, [_Z10boruvkaMSTPyPiPViS0_S0_S0_S_PjiiS0_Pc_param_7];
	ld.param.u32 	%r80, [_Z10boruvkaMSTPyPiPViS0_S0_S0_S_PjiiS0_Pc_param_8];
	cvta.to.global.u64 	%rd1, %rd31;
	cvta.to.global.u64 	%rd2, %rd34;
	cvta.to.global.u64 	%rd3, %rd33;
	cvta.to.global.u64 	%rd4, %rd30;
	cvta.to.global.u64 	%rd5, %rd32;
	cvta.to.global.u64 	%rd6, %rd35;
	// begin inline asm
	mov.u32 %r82, %envreg2;
	// end inline asm
	cvt.u64.u32 	%rd36, %r82;
	// begin inline asm
	mov.u32 %r83, %envreg1;
	// end inline asm
	cvt.u64.u32 	%rd37, %r83;
	shl.b64 	%rd38, %rd37, 32;
	or.b64  	%rd7, %rd38, %rd36;
	mov.u32 	%r1, %tid.x;
	mov.u32 	%r2, %ctaid.x;
	mov.u32 	%r84, %ntid.x;
	mad.lo.s32 	%r3, %r2, %r84, %r1;
	mov.u32 	%r4, %nctaid.x;
	mul.lo.s32 	%r5, %r84, %r4;
	ld.global.u32 	%r85, [%rd6];
	setp.lt.u32 	%p1, %r85, 2;
	mov.b64 	%rd143, 0;
	@%p1 bra 	$L__BB1_64;
	add.s64 	%rd8, %rd7, 4;
	mov.u32 	%r86, %tid.y;
	add.s32 	%r87, %r1, %r86;
	mov.u32 	%r88, %tid.z;
	or.b32  	%r6, %r87, %r88;
	mov.u32 	%r89, %nctaid.y;
	mul.lo.s32 	%r90, %r4, %r89;
	mov.u32 	%r91, %nctaid.z;
	mul.lo.s32 	%r92, %r90, %r91;
	mov.u32 	%r93, %ctaid.y;
	add.s32 	%r94, %r2, %r93;
	mov.u32 	%r95, %ctaid.z;
	neg.s32 	%r96, %r95;
	setp.eq.s32 	%p2, %r94, %r96;
	sub.s32 	%r97, -2147483647, %r92;
	selp.b32 	%r7, %r97, 1, %p2;
	mov.b64 	%rd143, 0;
$L__BB1_2:
	ld.param.u64 	%rd139, [_Z10boruvkaMSTPyPiPViS0_S0_S0_S_PjiiS0_Pc_param_10];
	cvta.to.global.u64 	%rd40, %rd139;
	ld.global.u32 	%r98, [%rd40];
	setp.gt.s32 	%p3, %r98, 99;
	@%p3 bra 	$L__BB1_64;
	ld.param.u64 	%rd141, [_Z10boruvkaMSTPyPiPViS0_S0_S0_S_PjiiS0_Pc_param_11];
	ld.param.u32 	%r135, [_Z10boruvkaMSTPyPiPViS0_S0_S0_S_PjiiS0_Pc_param_9];
	ld.param.u64 	%rd137, [_Z10boruvkaMSTPyPiPViS0_S0_S0_S_PjiiS0_Pc_param_4];
	cvta.to.global.u64 	%rd10, %rd141;
	cvta.to.global.u64 	%rd11, %rd137;
	setp.ge.s32 	%p4, %r3, %r135;
	@%p4 bra 	$L__BB1_14;
	mov.u32 	%r137, %r3;
$L__BB1_5:
	mul.wide.s32 	%rd41, %r137, 4;
	add.s64 	%rd42, %rd1, %rd41;
	ld.global.u32 	%r99, [%rd42];
	setp.ne.s32 	%p5, %r99, 0;
	@%p5 bra 	$L__BB1_13;
	mul.wide.s32 	%rd43, %r137, 4;
	add.s64 	%rd44, %rd3, %rd43;
	ld.global.u32 	%r100, [%rd44];
	add.s64 	%rd45, %rd2, %rd43;
	ld.global.u32 	%r101, [%rd45];
	mul.wide.s32 	%rd46, %r100, 4;
	add.s64 	%rd47, %rd5, %rd46;
	ld.volatile.global.u32 	%r9, [%rd47];
	mul.wide.s32 	%rd48, %r101, 4;
	add.s64 	%rd49, %rd5, %rd48;
	ld.volatile.global.u32 	%r10, [%rd49];
	setp.eq.s32 	%p6, %r9, %r10;
	@%p6 bra 	$L__BB1_13;
	cvt.s64.s32 	%rd50, %r137;
	mul.wide.s32 	%rd51, %r137, 4;
	add.s64 	%rd52, %rd11, %rd51;
	ld.global.u32 	%r11, [%rd52];
	add.s64 	%rd53, %rd10, %rd50;
	ld.global.u8 	%rs3, [%rd53];
	setp.eq.s16 	%p7, %rs3, 116;
	@%p7 bra 	$L__BB1_10;
	setp.ne.s16 	%p8, %rs3, 103;
	@%p8 bra 	$L__BB1_11;
	shl.b32 	%r138, %r11, 1;
	bra.uni 	$L__BB1_12;
$L__BB1_10:
	mul.lo.s32 	%r138, %r11, 5;
	bra.uni 	$L__BB1_12;
$L__BB1_11:
	setp.eq.s16 	%p9, %rs3, 100;
	mul.lo.s32 	%r102, %r11, 3;
	selp.b32 	%r138, %r102, %r11, %p9;
$L__BB1_12:
	cvt.u64.u32 	%rd54, %r138;
	shl.b64 	%rd55, %rd54, 32;
	cvt.u64.u32 	%rd56, %r137;
	or.b64  	%rd57, %rd55, %rd56;
	mul.wide.s32 	%rd58, %r9, 8;
	add.s64 	%rd59, %rd4, %rd58;
	atom.global.min.u64 	%rd60, [%rd59], %rd57;
	mul.wide.s32 	%rd61, %r10, 8;
	add.s64 	%rd62, %rd4, %rd61;
	atom.global.min.u64 	%rd63, [%rd62], %rd57;
$L__BB1_13:
	ld.param.u32 	%r136, [_Z10boruvkaMSTPyPiPViS0_S0_S0_S_PjiiS0_Pc_param_9];
	add.s32 	%r137, %r137, %r5;
	setp.lt.s32 	%p10, %r137, %r136;
	@%p10 bra 	$L__BB1_5;
$L__BB1_14:
	setp.ne.s64 	%p11, %rd7, 0;
	@%p11 bra 	$L__BB1_16;
	// begin inline asm
	trap;
	// end inline asm
$L__BB1_16:
	setp.ne.s32 	%p12, %r6, 0;
	barrier.sync 	0;
	@%p12 bra 	$L__BB1_19;
	// begin inline asm
	atom.add.release.gpu.u32 %r103,[%rd8],%r7;
	// end inline asm
$L__BB1_18:
	// begin inline asm
	ld.acquire.gpu.u32 %r105,[%rd8];
	// end inline asm
	xor.b32  	%r106, %r105, %r103;
	setp.gt.s32 	%p13, %r106, -1;
	@%p13 bra 	$L__BB1_18;
$L__BB1_19:
	setp.ge.s32 	%p14, %r3, %r80;
	barrier.sync 	0;
	mov.u32 	%r139, %r3;
	@%p14 bra 	$L__BB1_20;
	bra.uni 	$L__BB1_67;
$L__BB1_20:
	setp.ge.s32 	%p21, %r3, %r80;
	mov.u32 	%r141, %r3;
	@%p21 bra 	$L__BB1_42;
$L__BB1_21:
	mul.wide.s32 	%rd73, %r141, 8;
	add.s64 	%rd74, %rd4, %rd73;
	ld.global.u64 	%rd19, [%rd74];
	setp.eq.s64 	%p22, %rd19, -1;
	@%p22 bra 	$L__BB1_41;
	shl.b64 	%rd75, %rd19, 32;
	shr.s64 	%rd20, %rd75, 30;
	add.s64 	%rd21, %rd3, %rd20;
	ld.global.u32 	%r143, [%rd21];
	mul.wide.s32 	%rd76, %r143, 4;
	add.s64 	%rd77, %rd5, %rd76;
	ld.volatile.global.u32 	%r27, [%rd77];
	setp.eq.s32 	%p23, %r143, %r27;
	mov.u32 	%r155, %r143;
	@%p23 bra 	$L__BB1_26;
	mul.wide.s32 	%rd78, %r27, 4;
	add.s64 	%rd79, %rd5, %rd78;
	ld.volatile.global.u32 	%r142, [%rd79];
	setp.eq.s32 	%p24, %r27, %r142;
	mov.u32 	%r155, %r27;
	@%p24 bra 	$L__BB1_26;
	mov.u32 	%r155, %r27;
$L__BB1_25:
	mov.u32 	%r29, %r142;
	mul.wide.s32 	%rd80, %r143, 4;
	add.s64 	%rd81, %rd5, %rd80;
	atom.relaxed.global.cas.b32 	%r109, [%rd81], %r155, %r29;
	mul.wide.s32 	%rd82, %r29, 4;
	add.s64 	%rd83, %rd5, %rd82;
	ld.volatile.global.u32 	%r155, [%rd83];
	mul.wide.s32 	%rd84, %r155, 4;
	add.s64 	%rd85, %rd5, %rd84;
	ld.volatile.global.u32 	%r142, [%rd85];
	setp.ne.s32 	%p25, %r155, %r142;
	mov.u32 	%r143, %r29;
	@%p25 bra 	$L__BB1_25;
$L__BB1_26:
	add.s64 	%rd22, %rd2, %rd20;
	ld.global.u32 	%r147, [%rd22];
	mul.wide.s32 	%rd86, %r147, 4;
	add.s64 	%rd87, %rd5, %rd86;
	ld.volatile.global.u32 	%r36, [%rd87];
	setp.eq.s32 	%p26, %r147, %r36;
	mov.u32 	%r159, %r147;
	@%p26 bra 	$L__BB1_30;
	mul.wide.s32 	%rd88, %r36, 4;
	add.s64 	%rd89, %rd5, %rd88;
	ld.volatile.global.u32 	%r146, [%rd89];
	setp.eq.s32 	%p27, %r36, %r146;
	mov.u32 	%r159, %r36;
	@%p27 bra 	$L__BB1_30;
	mov.u32 	%r159, %r36;
$L__BB1_29:
	mov.u32 	%r38, %r146;
	mul.wide.s32 	%rd90, %r147, 4;
	add.s64 	%rd91, %rd5, %rd90;
	atom.relaxed.global.cas.b32 	%r110, [%rd91], %r159, %r38;
	mul.wide.s32 	%rd92, %r38, 4;
	add.s64 	%rd93, %rd5, %rd92;
	ld.volatile.global.u32 	%r159, [%rd93];
	mul.wide.s32 	%rd94, %r159, 4;
	add.s64 	%rd95, %rd5, %rd94;
	ld.volatile.global.u32 	%r146, [%rd95];
	setp.ne.s32 	%p28, %r159, %r146;
	mov.u32 	%r147, %r38;
	@%p28 bra 	$L__BB1_29;
$L__BB1_30:
	setp.eq.s32 	%p29, %r155, %r159;
	@%p29 bra 	$L__BB1_41;
$L__BB1_31:
	min.s32 	%r111, %r155, %r159;
	max.s32 	%r112, %r155, %r159;
	mul.wide.s32 	%rd96, %r111, 4;
	add.s64 	%rd97, %rd5, %rd96;
	atom.relaxed.global.cas.b32 	%r113, [%rd97], %r111, %r112;
	setp.eq.s32 	%p30, %r113, %r111;
	@%p30 bra 	$L__BB1_41;
	ld.global.u32 	%r153, [%rd21];
	mul.wide.s32 	%rd98, %r153, 4;
	add.s64 	%rd99, %rd5, %rd98;
	ld.volatile.global.u32 	%r47, [%rd99];
	setp.eq.s32 	%p31, %r153, %r47;
	mov.u32 	%r155, %r153;
	@%p31 bra 	$L__BB1_36;
	mul.wide.s32 	%rd100, %r47, 4;
	add.s64 	%rd101, %rd5, %rd100;
	ld.volatile.global.u32 	%r152, [%rd101];
	setp.eq.s32 	%p32, %r47, %r152;
	mov.u32 	%r155, %r47;
	@%p32 bra 	$L__BB1_36;
	mov.u32 	%r155, %r47;
$L__BB1_35:
	mov.u32 	%r49, %r152;
	mul.wide.s32 	%rd102, %r153, 4;
	add.s64 	%rd103, %rd5, %rd102;
	atom.relaxed.global.cas.b32 	%r114, [%rd103], %r155, %r49;
	mul.wide.s32 	%rd104, %r49, 4;
	add.s64 	%rd105, %rd5, %rd104;
	ld.volatile.global.u32 	%r155, [%rd105];
	mul.wide.s32 	%rd106, %r155, 4;
	add.s64 	%rd107, %rd5, %rd106;
	ld.volatile.global.u32 	%r152, [%rd107];
	setp.ne.s32 	%p33, %r155, %r152;
	mov.u32 	%r153, %r49;
	@%p33 bra 	$L__BB1_35;
$L__BB1_36:
	ld.global.u32 	%r157, [%rd22];
	mul.wide.s32 	%rd108, %r157, 4;
	add.s64 	%rd109, %rd5, %rd108;
	ld.volatile.global.u32 	%r56, [%rd109];
	setp.eq.s32 	%p34, %r157, %r56;
	mov.u32 	%r159, %r157;
	@%p34 bra 	$L__BB1_40;
	mul.wide.s32 	%rd110, %r56, 4;
	add.s64 	%rd111, %rd5, %rd110;
	ld.volatile.global.u32 	%r156, [%rd111];
	setp.eq.s32 	%p35, %r56, %r156;
	mov.u32 	%r159, %r56;
	@%p35 bra 	$L__BB1_40;
	mov.u32 	%r159, %r56;
$L__BB1_39:
	mov.u32 	%r58, %r156;
	mul.wide.s32 	%rd112, %r157, 4;
	add.s64 	%rd113, %rd5, %rd112;
	atom.relaxed.global.cas.b32 	%r115, [%rd113], %r159, %r58;
	mul.wide.s32 	%rd114, %r58, 4;
	add.s64 	%rd115, %rd5, %rd114;
	ld.volatile.global.u32 	%r159, [%rd115];
	mul.wide.s32 	%rd116, %r159, 4;
	add.s64 	%rd117, %rd5, %rd116;
	ld.volatile.global.u32 	%r156, [%rd117];
	setp.ne.s32 	%p36, %r159, %r156;
	mov.u32 	%r157, %r58;
	@%p36 bra 	$L__BB1_39;
$L__BB1_40:
	setp.ne.s32 	%p37, %r155, %r159;
	@%p37 bra 	$L__BB1_31;
$L__BB1_41:
	add.s32 	%r141, %r141, %r5;
	setp.lt.s32 	%p38, %r141, %r80;
	@%p38 bra 	$L__BB1_21;
$L__BB1_42:
	setp.ne.s32 	%p39, %r3, 0;
	@%p39 bra 	$L__BB1_44;
	mov.b32 	%r116, 0;
	st.global.u32 	[%rd6], %r116;
$L__BB1_44:
	setp.ne.s64 	%p40, %rd7, 0;
	@%p40 bra 	$L__BB1_46;
	// begin inline asm
	trap;
	// end inline asm
$L__BB1_46:
	setp.ne.s32 	%p41, %r6, 0;
	barrier.sync 	0;
	@%p41 bra 	$L__BB1_49;
	// begin inline asm
	atom.add.release.gpu.u32 %r117,[%rd8],%r7;
	// end inline asm
$L__BB1_48:
	// begin inline asm
	ld.acquire.gpu.u32 %r119,[%rd8];
	// end inline asm
	xor.b32  	%r120, %r119, %r117;
	setp.gt.s32 	%p42, %r120, -1;
	@%p42 bra 	$L__BB1_48;
$L__BB1_49:
	setp.ge.s32 	%p43, %r3, %r80;
	barrier.sync 	0;
	mov.b32 	%r166, 0;
	@%p43 bra 	$L__BB1_56;
	mov.b32 	%r166, 0;
	mov.u32 	%r160, %r3;
$L__BB1_51:
	mul.wide.s32 	%rd120, %r160, 4;
	add.s64 	%rd23, %rd5, %rd120;
	ld.volatile.global.u32 	%r68, [%rd23];
	setp.eq.s32 	%p44, %r160, %r68;
	mov.u32 	%r165, %r160;
	@%p44 bra 	$L__BB1_55;
	mul.wide.s32 	%rd121, %r68, 4;
	add.s64 	%rd122, %rd5, %rd121;
	ld.volatile.global.u32 	%r162, [%rd122];
	setp.eq.s32 	%p45, %r68, %r162;
	mov.u32 	%r165, %r68;
	@%p45 bra 	$L__BB1_55;
	mov.u32 	%r163, %r160;
	mov.u32 	%r165, %r68;
$L__BB1_54:
	mov.u32 	%r70, %r162;
	mul.wide.s32 	%rd123, %r163, 4;
	add.s64 	%rd124, %rd5, %rd123;
	atom.relaxed.global.cas.b32 	%r123, [%rd124], %r165, %r70;
	mul.wide.s32 	%rd125, %r70, 4;
	add.s64 	%rd126, %rd5, %rd125;
	ld.volatile.global.u32 	%r165, [%rd126];
	mul.wide.s32 	%rd127, %r165, 4;
	add.s64 	%rd128, %rd5, %rd127;
	ld.volatile.global.u32 	%r162, [%rd128];
	setp.ne.s32 	%p46, %r165, %r162;
	mov.u32 	%r163, %r70;
	@%p46 bra 	$L__BB1_54;
$L__BB1_55:
	atom.global.exch.b32 	%r124, [%rd23], %r165;
	ld.volatile.global.u32 	%r125, [%rd23];
	setp.eq.s32 	%p47, %r125, %r160;
	selp.u32 	%r126, 1, 0, %p47;
	add.s32 	%r166, %r166, %r126;
	mul.wide.s32 	%rd129, %r160, 8;
	add.s64 	%rd130, %rd4, %rd129;
	mov.b64 	%rd131, -1;
	st.global.u64 	[%rd130], %rd131;
	add.s32 	%r160, %r160, %r5;
	setp.lt.s32 	%p48, %r160, %r80;
	@%p48 bra 	$L__BB1_51;
$L__BB1_56:
	setp.ne.s32 	%p49, %r3, 0;
	atom.global.add.u32 	%r127, [%rd6], %r166;
	@%p49 bra 	$L__BB1_58;
	ld.param.u64 	%rd140, [_Z10boruvkaMSTPyPiPViS0_S0_S0_S_PjiiS0_Pc_param_10];
	cvta.to.global.u64 	%rd132, %rd140;
	ld.global.u32 	%r128, [%rd132];
	add.s32 	%r129, %r128, 1;
	st.global.u32 	[%rd132], %r129;
$L__BB1_58:
	setp.ne.s64 	%p50, %rd7, 0;
	@%p50 bra 	$L__BB1_60;
	// begin inline asm
	trap;
	// end inline asm
$L__BB1_60:
	setp.ne.s32 	%p51, %r6, 0;
	barrier.sync 	0;
	@%p51 bra 	$L__BB1_63;
	// begin inline asm
	atom.add.release.gpu.u32 %r130,[%rd8],%r7;
	// end inline asm
$L__BB1_62:
	// begin inline asm
	ld.acquire.gpu.u32 %r132,[%rd8];
	// end inline asm
	xor.b32  	%r133, %r132, %r130;
	setp.gt.s32 	%p52, %r133, -1;
	@%p52 bra 	$L__BB1_62;
$L__BB1_63:
	barrier.sync 	0;
	ld.global.u32 	%r134, [%rd6];
	setp.gt.u32 	%p53, %r134, 1;
	@%p53 bra 	$L__BB1_2;
$L__BB1_64:
	setp.eq.s64 	%p54, %rd143, 0;
	@%p54 bra 	$L__BB1_66;
	ld.param.u64 	%rd138, [_Z10boruvkaMSTPyPiPViS0_S0_S0_S_PjiiS0_Pc_param_6];
	cvta.to.global.u64 	%rd135, %rd138;
	atom.global.add.u64 	%rd136, [%rd135], %rd143;
$L__BB1_66:
	ret;
$L__BB1_67:
	mul.wide.s32 	%rd66, %r139, 8;
	add.s64 	%rd67, %rd4, %rd66;
	ld.global.u32 	%rd14, [%rd67];
	setp.eq.s64 	%p15, %rd14, 4294967295;
	@%p15 bra 	$L__BB1_75;
	shl.b64 	%rd15, %rd14, 32;
	shr.s64 	%rd16, %rd15, 30;
	add.s64 	%rd68, %rd1, %rd16;
	atom.relaxed.global.cas.b32 	%r107, [%rd68], 0, 1;
	setp.ne.s32 	%p16, %r107, 0;
	@%p16 bra 	$L__BB1_75;
	add.s64 	%rd69, %rd11, %rd16;
	ld.global.u32 	%r19, [%rd69];
	shr.s64 	%rd70, %rd15, 32;
	add.s64 	%rd71, %rd10, %rd70;
	ld.global.u8 	%rs4, [%rd71];
	setp.eq.s16 	%p17, %rs4, 116;
	@%p17 bra 	$L__BB1_72;
	setp.ne.s16 	%p18, %rs4, 103;
	@%p18 bra 	$L__BB1_73;
	shl.b32 	%r140, %r19, 1;
	bra.uni 	$L__BB1_74;
$L__BB1_72:
	mul.lo.s32 	%r140, %r19, 5;
	bra.uni 	$L__BB1_74;
$L__BB1_73:
	setp.eq.s16 	%p19, %rs4, 100;
	mul.lo.s32 	%r108, %r19, 3;
	selp.b32 	%r140, %r108, %r19, %p19;
$L__BB1_74:
	cvt.s64.s32 	%rd72, %r140;
	add.s64 	%rd143, %rd143, %rd72;
$L__BB1_75:
	add.s32 	%r139, %r139, %r5;
	setp.lt.s32 	%p20, %r139, %r80;
	@%p20 bra 	$L__BB1_67;
	bra.uni 	$L__BB1_20;

}


// ===== COMPILED SASS (sm_100) =====

	.target	sm_100

	.elftype	@"ET_EXEC"


//--------------------- .note.nv.tkinfo           --------------------------
	.section	.note.nv.tkinfo,"",@"SHT_NOTE"
	.sectionflags	@"SHF_NOTE_NV_TKINFO"
	.tkinfo
        /*0018*/ 	.word	0x00000002
        /*0030*/ 	.string	""
        /*0030*/ 	.string	"ptxas"
        /*0030*/ 	.string	"Cuda compilation tools, release 13.0, V13.0.88"
        /*0030*/ 	.string	"Build cuda_13.0.r13.0/compiler.36424714_0"
        /*0030*/ 	.string	"-arch sm_100 -m 64 "



//--------------------- .note.nv.cuinfo           --------------------------
	.section	.note.nv.cuinfo,"",@"SHT_NOTE"
	.sectionflags	@"SHF_NOTE_NV_CUINFO"
        /*0018*/ 	.short	0x0002
        /*001a*/ 	.short	0x0064
        /*001c*/ 	.short	0x0082
	.zero		2


//--------------------- .nv.info                  --------------------------
	.section	.nv.info,"",@"SHT_CUDA_INFO"
	.align	4


	//----- nvinfo : EIATTR_REGCOUNT
	.align		4
        /*0000*/ 	.byte	0x04, 0x2f
        /*0002*/ 	.short	(.L_1 - .L_0)
	.align		4
.L_0:
        /*0004*/ 	.word	index@(_Z12initializingPyPVii)
        /*0008*/ 	.word	0x00000020


	//----- nvinfo : EIATTR_FRAME_SIZE
	.align		4
.L_1:
        /*000c*/ 	.byte	0x04, 0x11
        /*000e*/ 	.short	(.L_3 - .L_2)
	.align		4
.L_2:
        /*0010*/ 	.word	index@(_Z12initializingPyPVii)
        /*0014*/ 	.word	0x00000000


	//----- nvinfo : EIATTR_REGCOUNT
	.align		4
.L_3:
        /*0018*/ 	.byte	0x04, 0x2f
        /*001a*/ 	.short	(.L_5 - .L_4)
	.align		4
.L_4:
        /*001c*/ 	.word	index@(_Z10boruvkaMSTPyPiPViS0_S0_S0_S_PjiiS0_Pc)
        /*0020*/ 	.word	0x00000020


	//----- nvinfo : EIATTR_FRAME_SIZE
	.align		4
.L_5:
        /*0024*/ 	.byte	0x04, 0x11
        /*0026*/ 	.short	(.L_7 - .L_6)
	.align		4
.L_6:
        /*0028*/ 	.word	index@(_Z10boruvkaMSTPyPiPViS0_S0_S0_S_PjiiS0_Pc)
        /*002c*/ 	.word	0x00000000


	//----- nvinfo : EIATTR_MIN_STACK_SIZE
	.align		4
.L_7:
        /*0030*/ 	.byte	0x04, 0x12
        /*0032*/ 	.short	(.L_9 - .L_8)
	.align		4
.L_8:
        /*0034*/ 	.word	index@(_Z10boruvkaMSTPyPiPViS0_S0_S0_S_PjiiS0_Pc)
        /*0038*/ 	.word	0x00000000


	//----- nvinfo : EIATTR_MIN_STACK_SIZE
	.align		4
.L_9:
        /*003c*/ 	.byte	0x04, 0x12
        /*003e*/ 	.short	(.L_11 - .L_10)
	.align		4
.L_10:
        /*0040*/ 	.word	index@(_Z12initializingPyPVii)
        /*0044*/ 	.word	0x00000000
.L_11:


//--------------------- .nv.compat                --------------------------
	.section	.nv.compat,"",@"SHT_CUDA_COMPAT_INFO"
	.align	4
        /*0000*/ 	.byte	0x02, 0x09, 0x00, 0x00, 0x02, 0x02, 0x01, 0x00, 0x02, 0x05, 0x05, 0x00, 0x03, 0x07, 0x01, 0x01
        /*0010*/ 	.byte	0x02, 0x03, 0x00, 0x00, 0x02, 0x06, 0x01, 0x00, 0x04, 0x0b, 0x08, 0x00, 0x09, 0x00, 0x00, 0x00
        /*0020*/ 	.byte	0x00, 0x00, 0x00, 0x00


//--------------------- .nv.info._Z10boruvkaMSTPyPiPViS0_S0_S0_S_PjiiS0_Pc --------------------------
	.section	.nv.info._Z10boruvkaMSTPyPiPViS0_S0_S0_S_PjiiS0_Pc,"",@"SHT_CUDA_INFO"
	.sectionflags	@""
	.align	4


	//----- nvinfo : EIATTR_CUDA_API_VERSION
	.align		4
        /*0000*/ 	.byte	0x04, 0x37
        /*0002*/ 	.short	(.L_13 - .L_12)
.L_12:
        /*0004*/ 	.word	0x00000082


	//----- nvinfo : EIATTR_KPARAM_INFO
	.align		4
.L_13:
        /*0008*/ 	.byte	0x04, 0x17
        /*000a*/ 	.short	(.L_15 - .L_14)
.L_14:
        /*000c*/ 	.word	0x00000000
        /*0010*/ 	.short	0x000b
        /*0012*/ 	.short	0x0050
        /*0014*/ 	.byte	0x00, 0xf5, 0x21, 0x00


	//----- nvinfo : EIATTR_KPARAM_INFO
	.align		4
.L_15:
        /*0018*/ 	.byte	0x04, 0x17
        /*001a*/ 	.short	(.L_17 - .L_16)
.L_16:
        /*001c*/ 	.word	0x00000000
        /*0020*/ 	.short	0x000a
        /*0022*/ 	.short	0x0048
        /*0024*/ 	.byte	0x00, 0xf5, 0x21, 0x00


	//----- nvinfo : EIATTR_KPARAM_INFO
	.align		4
.L_17:
        /*0028*/ 	.byte	0x04, 0x17
        /*002a*/ 	.short	(.L_19 - .L_18)
.L_18:
        /*002c*/ 	.word	0x00000000
        /*0030*/ 	.short	0x0009
        /*0032*/ 	.short	0x0044
        /*0034*/ 	.byte	0x00, 0xf0, 0x11, 0x00


	//----- nvinfo : EIATTR_KPARAM_INFO
	.align		4
.L_19:
        /*0038*/ 	.byte	0x04, 0x17
        /*003a*/ 	.short	(.L_21 - .L_20)
.L_20:
        /*003c*/ 	.word	0x00000000
        /*0040*/ 	.short	0x0008
        /*0042*/ 	.short	0x0040
        /*0044*/ 	.byte	0x00, 0xf0, 0x11, 0x00


	//----- nvinfo : EIATTR_KPARAM_INFO
	.align		4
.L_21:
        /*0048*/ 	.byte	0x04, 0x17
        /*004a*/ 	.short	(.L_23 - .L_22)
.L_22:
        /*004c*/ 	.word	0x00000000
        /*0050*/ 	.short	0x0007
        /*0052*/ 	.short	0x0038
        /*0054*/ 	.byte	0x00, 0xf5, 0x21, 0x00


	//----- nvinfo : EIATTR_KPARAM_INFO
	.align		4
.L_23:
        /*0058*/ 	.byte	0x04, 0x17
        /*005a*/ 	.short	(.L_25 - .L_24)
.L_24:
        /*005c*/ 	.word	0x00000000
        /*0060*/ 	.short	0x0006
        /*0062*/ 	.short	0x0030
        /*0064*/ 	.byte	0x00, 0xf5, 0x21, 0x00


	//----- nvinfo : EIATTR_KPARAM_INFO
	.align		4
.L_25:
        /*0068*/ 	.byte	0x04, 0x17
        /*006a*/ 	.short	(.L_27 - .L_26)
.L_26:
        /*006c*/ 	.word	0x00000000
        /*0070*/ 	.short	0x0005
        /*0072*/ 	.short	0x0028
        /*0074*/ 	.byte	0x00, 0xf5, 0x21, 0x00


	//----- nvinfo : EIATTR_KPARAM_INFO
	.align		4
.L_27:
        /*0078*/ 	.byte	0x04, 0x17
        /*007a*/ 	.short	(.L_29 - .L_28)
.L_28:
        /*007c*/ 	.word	0x00000000
        /*0080*/ 	.short	0x0004
        /*0082*/ 	.short	0x0020
        /*0084*/ 	.byte	0x00, 0xf5, 0x21, 0x00


	//----- nvinfo : EIATTR_KPARAM_INFO
	.align		4
.L_29:
        /*0088*/ 	.byte	0x04, 0x17
        /*008a*/ 	.short	(.L_31 - .L_30)
.L_30:
        /*008c*/ 	.word	0x00000000
        /*0090*/ 	.short	0x0003
        /*0092*/ 	.short	0x0018
        /*0094*/ 	.byte	0x00, 0xf5, 0x21, 0x00


	//----- nvinfo : EIATTR_KPARAM_INFO
	.align		4
.L_31:
        /*0098*/ 	.byte	0x04, 0x17
        /*009a*/ 	.short	(.L_33 - .L_32)
.L_32:
        /*009c*/ 	.word	0x00000000
        /*00a0*/ 	.short	0x0002
        /*00a2*/ 	.short	0x0010
        /*00a4*/ 	.byte	0x00, 0xf5, 0x21, 0x00


	//----- nvinfo : EIATTR_KPARAM_INFO
	.align		4
.L_33:
        /*00a8*/ 	.byte	0x04, 0x17
        /*00aa*/ 	.short	(.L_35 - .L_34)
.L_34:
        /*00ac*/ 	.word	0x00000000
        /*00b0*/ 	.short	0x0001
        /*00b2*/ 	.short	0x0008
        /*00b4*/ 	.byte	0x00, 0xf5, 0x21, 0x00


	//----- nvinfo : EIATTR_KPARAM_INFO
	.align		4
.L_35:
        /*00b8*/ 	.byte	0x04, 0x17
        /*00ba*/ 	.short	(.L_37 - .L_36)
.L_36:
        /*00bc*/ 	.word	0x00000000
        /*00c0*/ 	.short	0x0000
        /*00c2*/ 	.short	0x0000
        /*00c4*/ 	.byte	0x00, 0xf5, 0x21, 0x00


	//----- nvinfo : EIATTR_SPARSE_MMA_MASK
	.align		4
.L_37:
        /*00c8*/ 	.byte	0x03, 0x50
        /*00ca*/ 	.short	0x0000


	//----- nvinfo : EIATTR_MAXREG_COUNT
	.align		4
        /*00cc*/ 	.byte	0x03, 0x1b
        /*00ce*/ 	.short	0x00ff


	//----- nvinfo : EIATTR_NUM_BARRIERS
	.align		4
        /*00d0*/ 	.byte	0x02, 0x4c
        /*00d2*/ 	.byte	0x01
	.zero		1


	//----- nvinfo : EIATTR_MERCURY_ISA_VERSION
	.align		4
        /*00d4*/ 	.byte	0x03, 0x5f
        /*00d6*/ 	.short	0x0101


	//----- nvinfo : EIATTR_INT_WARP_WIDE_INSTR_OFFSETS
	.align		4
        /*00d8*/ 	.byte	0x04, 0x31
        /*00da*/ 	.short	(.L_39 - .L_38)


	//   ....[0]....
.L_38:
        /*00dc*/ 	.word	0x000006e0


	//   ....[1]....
        /*00e0*/ 	.word	0x000007a0


	//   ....[2]....
        /*00e4*/ 	.word	0x00001500


	//   ....[3]....
        /*00e8*/ 	.word	0x000015c0


	//   ....[4]....
        /*00ec*/ 	.word	0x00001990


	//   ....[5]....
        /*00f0*/ 	.word	0x000019b0


	//   ....[6]....
        /*00f4*/ 	.word	0x00001b10


	//   ....[7]....
        /*00f8*/ 	.word	0x00001bd0


	//----- nvinfo : EIATTR_COOP_GROUP_MASK_REGIDS
	.align		4
.L_39:
        /*00fc*/ 	.byte	0x04, 0x29
        /*00fe*/ 	.short	(.L_41 - .L_40)


	//   ....[0]....
.L_40:
        /*0100*/ 	.word	0xffffffff


	//   ....[1]....
        /*0104*/ 	.word	0xffffffff


	//   ....[2]....
        /*0108*/ 	.word	0xffffffff


	//   ....[3]....
        /*010c*/ 	.word	0xffffffff


	//   ....[4]....
        /*0110*/ 	.word	0xffffffff


	//   ....[5]....
        /*0114*/ 	.word	0xffffffff


	//   ....[6]....
        /*0118*/ 	.word	0x05000004


	//   ....[7]....
        /*011c*/ 	.word	0x05000004


	//   ....[8]....
        /*0120*/ 	.word	0x05000004


	//   ....[9]....
        /*0124*/ 	.word	0x05000004


	//   ....[10]....
        /*0128*/ 	.word	0x05000004


	//   ....[11]....
        /*012c*/ 	.word	0x05000004


	//----- nvinfo : EIATTR_COOP_GROUP_INSTR_OFFSETS
	.align		4
.L_41:
        /*0130*/ 	.byte	0x04, 0x28
        /*0132*/ 	.short	(.L_43 - .L_42)


	//   ....[0]....
.L_42:
        /*0134*/ 	.word	0x000006a0


	//   ....[1]....
        /*0138*/ 	.word	0x00000880


	//   ....[2]....
        /*013c*/ 	.word	0x000014c0


	//   ....[3]....
        /*0140*/ 	.word	0x00001690


	//   ....[4]....
        /*0144*/ 	.word	0x00001ae0


	//   ....[5]....
        /*0148*/ 	.word	0x00001c80


	//   ....[6]....
        /*014c*/ 	.word	0x00001dd0


	//   ....[7]....
        /*0150*/ 	.word	0x00001e90


	//   ....[8]....
        /*0154*/ 	.word	0x00001f50


	//   ....[9]....
        /*0158*/ 	.word	0x00002010


	//   ....[10]....
        /*015c*/ 	.word	0x000020d0


	//   ....[11]....
        /*0160*/ 	.word	0x00002190


	//----- nvinfo : EIATTR_VRC_CTA_INIT_COUNT
	.align		4
.L_43:
        /*0164*/ 	.byte	0x02, 0x4a
	.zero		1
	.zero		1


	//----- nvinfo : EIATTR_EXIT_INSTR_OFFSETS
	.align		4
        /*0168*/ 	.byte	0x04, 0x1c
        /*016a*/ 	.short	(.L_45 - .L_44)


	//   ....[0]....
.L_44:
        /*016c*/ 	.word	0x00001ce0


	//   ....[1]....
        /*0170*/ 	.word	0x00001d20


	//----- nvinfo : EIATTR_CRS_STACK_SIZE
	.align		4
.L_45:
        /*0174*/ 	.byte	0x04, 0x1e
        /*0176*/ 	.short	(.L_47 - .L_46)
.L_46:
        /*0178*/ 	.word	0x00000000


	//----- nvinfo : EIATTR_CBANK_PARAM_SIZE
	.align		4
.L_47:
        /*017c*/ 	.byte	0x03, 0x19
        /*017e*/ 	.short	0x0058


	//----- nvinfo : EIATTR_PARAM_CBANK
	.align		4
        /*0180*/ 	.byte	0x04, 0x0a
        /*0182*/ 	.short	(.L_49 - .L_48)
	.align		4
.L_48:
        /*0184*/ 	.word	index@(.nv.constant0._Z10boruvkaMSTPyPiPViS0_S0_S0_S_PjiiS0_Pc)
        /*0188*/ 	.short	0x0380
        /*018a*/ 	.short	0x0058


	//----- nvinfo : EIATTR_SW_WAR
	.align		4
.L_49:
        /*018c*/ 	.byte	0x04, 0x36
        /*018e*/ 	.short	(.L_51 - .L_50)
.L_50:
        /*0190*/ 	.word	0x00000008
.L_51:


//--------------------- .nv.info._Z12initializingPyPVii --------------------------
	.section	.nv.info._Z12initializingPyPVii,"",@"SHT_CUDA_INFO"
	.sectionflags	@""
	.align	4


	//----- nvinfo : EIATTR_CUDA_API_VERSION
	.align		4
        /*0000*/ 	.byte	0x04, 0x37
        /*0002*/ 	.short	(.L_53 - .L_52)
.L_52:
        /*0004*/ 	.word	0x00000082


	//----- nvinfo : EIATTR_KPARAM_INFO
	.align		4
.L_53:
        /*0008*/ 	.byte	0x04, 0x17
        /*000a*/ 	.short	(.L_55 - .L_54)
.L_54:
        /*000c*/ 	.word	0x00000000
        /*0010*/ 	.short	0x0002
        /*0012*/ 	.short	0x0010
        /*0014*/ 	.byte	0x00, 0xf0, 0x11, 0x00


	//----- nvinfo : EIATTR_KPARAM_INFO
	.align		4
.L_55:
        /*0018*/ 	.byte	0x04, 0x17
        /*001a*/ 	.short	(.L_57 - .L_56)
.L_56:
        /*001c*/ 	.word	0x00000000
        /*0020*/ 	.short	0x0001
        /*0022*/ 	.short	0x0008
        /*0024*/ 	.byte	0x00, 0xf5, 0x21, 0x00


	//----- nvinfo : EIATTR_KPARAM_INFO
	.align		4
.L_57:
        /*0028*/ 	.byte	0x04, 0x17
        /*002a*/ 	.short	(.L_59 - .L_58)
.L_58:
        /*002c*/ 	.word	0x00000000
        /*0030*/ 	.short	0x0000
        /*0032*/ 	.short	0x0000
        /*0034*/ 	.byte	0x00, 0xf5, 0x21, 0x00


	//----- nvinfo : EIATTR_SPARSE_MMA_MASK
	.align		4
.L_59:
        /*0038*/ 	.byte	0x03, 0x50
        /*003a*/ 	.short	0x0000


	//----- nvinfo : EIATTR_MAXREG_COUNT
	.align		4
        /*003c*/ 	.byte	0x03, 0x1b
        /*003e*/ 	.short	0x00ff


	//----- nvinfo : EIATTR_MERCURY_ISA_VERSION
	.align		4
        /*0040*/ 	.byte	0x03, 0x5f
        /*0042*/ 	.short	0x0101


	//----- nvinfo : EIATTR_VRC_CTA_INIT_COUNT
	.align		4
        /*0044*/ 	.byte	0x02, 0x4a
	.zero		1
	.zero		1


	//----- nvinfo : EIATTR_EXIT_INSTR_OFFSETS
	.align		4
        /*0048*/ 	.byte	0x04, 0x1c
        /*004a*/ 	.short	(.L_61 - .L_60)


	//   ....[0]....
.L_60:
        /*004c*/ 	.word	0x00000090


	//   ....[1]....
        /*0050*/ 	.word	0x000003a0


	//   ....[2]....
        /*0054*/ 	.word	0x00000530


	//----- nvinfo : EIATTR_CRS_STACK_SIZE
	.align		4
.L_61:
        /*0058*/ 	.byte	0x04, 0x1e
        /*005a*/ 	.short	(.L_63 - .L_62)
.L_62:
        /*005c*/ 	.word	0x00000000


	//----- nvinfo : EIATTR_CBANK_PARAM_SIZE
	.align		4
.L_63:
        /*0060*/ 	.byte	0x03, 0x19
        /*0062*/ 	.short	0x0014


	//----- nvinfo : EIATTR_PARAM_CBANK
	.align		4
        /*0064*/ 	.byte	0x04, 0x0a
        /*0066*/ 	.short	(.L_65 - .L_64)
	.align		4
.L_64:
        /*0068*/ 	.word	index@(.nv.constant0._Z12initializingPyPVii)
        /*006c*/ 	.short	0x0380
        /*006e*/ 	.short	0x0014


	//----- nvinfo : EIATTR_SW_WAR
	.align		4
.L_65:
        /*0070*/ 	.byte	0x04, 0x36
        /*0072*/ 	.short	(.L_67 - .L_66)
.L_66:
        /*0074*/ 	.word	0x00000008
.L_67:


//--------------------- .nv.callgraph             --------------------------
	.section	.nv.callgraph,"",@"SHT_CUDA_CALLGRAPH"
	.align	4
	.sectionentsize	8
	.align		4
        /*0000*/ 	.word	0x00000000
	.align		4
        /*0004*/ 	.word	0xffffffff
	.align		4
        /*0008*/ 	.word	0x00000000
	.align		4
        /*000c*/ 	.word	0xfffffffe
	.align		4
        /*0010*/ 	.word	0x00000000
	.align		4
        /*0014*/ 	.word	0xfffffffd
	.align		4
        /*0018*/ 	.word	0x00000000
	.align		4
        /*001c*/ 	.word	0xfffffffc


//--------------------- .text._Z10boruvkaMSTPyPiPViS0_S0_S0_S_PjiiS0_Pc --------------------------
	.section	.text._Z10boruvkaMSTPyPiPViS0_S0_S0_S_PjiiS0_Pc,"ax",@progbits
	.align	128
        .global         _Z10boruvkaMSTPyPiPViS0_S0_S0_S_PjiiS0_Pc
        .type           _Z10boruvkaMSTPyPiPViS0_S0_S0_S_PjiiS0_Pc,@function
        .size           _Z10boruvkaMSTPyPiPViS0_S0_S0_S_PjiiS0_Pc,(.L_x_86 - _Z10boruvkaMSTPyPiPViS0_S0_S0_S_PjiiS0_Pc)
        .other          _Z10boruvkaMSTPyPiPViS0_S0_S0_S_PjiiS0_Pc,@"STO_CUDA_ENTRY STV_DEFAULT"
_Z10boruvkaMSTPyPiPViS0_S0_S0_S_PjiiS0_Pc:
.text._Z10boruvkaMSTPyPiPViS0_S0_S0_S_PjiiS0_Pc:
[----:B------:R-:W-:Y:S08]  /*0000*/  LDC R1, c[0x0][0x37c] ;  /* 0x0000df00ff017b82 */ /* 0x000ff00000000800 */
[----:B------:R-:W0:Y:S01]  /*0010*/  LDC.64 R2, c[0x0][0x3b8] ;  /* 0x0000ee00ff027b82 */ /* 0x000e220000000a00 */
[----:B------:R-:W0:Y:S02]  /*0020*/  LDCU.64 UR8, c[0x0][0x358] ;  /* 0x00006b00ff0877ac */ /* 0x000e240008000a00 */
[----:B0-----:R-:W2:Y:S01]  /*0030*/  LDG.E R2, desc[UR8][R2.64] ;  /* 0x0000000802027981 */ /* 0x001ea2000c1e1900 */
[----:B------:R-:W0:Y:S01]  /*0040*/  LDCU UR12, c[0x0][0x360] ;  /* 0x00006c00ff0c77ac */ /* 0x000e220008000800 */
[----:B------:R-:W-:-:S02]  /*0050*/  IMAD.MOV.U32 R24, RZ, RZ, RZ ;  /* 0x000000ffff187224 */ /* 0x000fc400078e00ff */
[----:B------:R-:W-:Y:S01]  /*0060*/  IMAD.MOV.U32 R23, RZ, RZ, RZ ;  /* 0x000000ffff177224 */ /* 0x000fe200078e00ff */
[----:B------:R-:W1:Y:S01]  /*0070*/  LDCU UR4, c[0x0][0x370] ;  /* 0x00006e00ff0477ac */ /* 0x000e620008000800 */
[----:B--2---:R-:W-:-:S13]  /*0080*/  ISETP.GE.U32.AND P0, PT, R2, 0x2, PT ;  /* 0x000000020200780c */ /* 0x004fda0003f06070 */
[----:B01----:R-:W-:Y:S05]  /*0090*/  @!P0 BRA `(.L_x_0) ;  /* 0x0000001c00088947 */ /* 0x003fea0003800000 */
[----:B------:R-:W0:Y:S01]  /*00a0*/  S2R R3, SR_CTAID.X ;  /* 0x0000000000037919 */ /* 0x000e220000002500 */
[----:B------:R-:W1:Y:S01]  /*00b0*/  LDCU UR5, c[0x0][0x374] ;  /* 0x00006e80ff0577ac */ /* 0x000e620008000800 */
[----:B------:R-:W-:Y:S01]  /*00c0*/  IMAD.MOV.U32 R24, RZ, RZ, RZ ;  /* 0x000000ffff187224 */ /* 0x000fe200078e00ff */
[----:B------:R-:W0:Y:S01]  /*00d0*/  S2R R0, SR_CTAID.Y ;  /* 0x0000000000007919 */ /* 0x000e220000002600 */
[----:B------:R-:W2:Y:S01]  /*00e0*/  LDCU UR6, c[0x0][0x378] ;  /* 0x00006f00ff0677ac */ /* 0x000ea20008000800 */
[----:B------:R-:W-:Y:S01]  /*00f0*/  IMAD.MOV.U32 R23, RZ, RZ, RZ ;  /* 0x000000ffff177224 */ /* 0x000fe200078e00ff */
[----:B------:R-:W3:Y:S01]  /*0100*/  S2R R2, SR_CTAID.Z ;  /* 0x0000000000027919 */ /* 0x000ee20000002700 */
[----:B------:R-:W-:-:S05]  /*0110*/  CS2R.32 R22, SR_CgaSize ;  /* 0x0000000000167805 */ /* 0x000fca0000008a00 */
[----:B------:R-:W-:-:S05]  /*0120*/  IMAD R22, R22, -0xa0, RZ ;  /* 0xffffff6016167824 */ /* 0x000fca00078e02ff */
[----:B------:R-:W-:-:S14]  /*0130*/  R2UR UR10, R22 ;  /* 0x00000000160a72ca */ /* 0x000fdc00000e0000 */
[----:B------:R-:W4:Y:S01]  /*0140*/  LDCU UR10, c[0x0][UR10+0x258] ;  /* 0x00004b000a0a77ac */ /* 0x000f220008000800 */
[----:B------:R-:W5:Y:S01]  /*0150*/  S2R R22, SR_TID.X ;  /* 0x0000000000167919 */ /* 0x000f620000002100 */
[----:B------:R-:W-:-:S05]  /*0160*/  CS2R.32 R15, SR_CgaSize ;  /* 0x00000000000f7805 */ /* 0x000fca0000008a00 */
[----:B------:R-:W-:-:S05]  /*0170*/  IMAD R15, R15, -0xa0, RZ ;  /* 0xffffff600f0f7824 */ /* 0x000fca00078e02ff */
[----:B------:R-:W-:-:S14]  /*0180*/  R2UR UR11, R15 ;  /* 0x000000000f0b72ca */ /* 0x000fdc00000e0000 */
[----:B------:R-:W0:Y:S01]  /*0190*/  LDCU UR11, c[0x0][UR11+0x254] ;  /* 0x00004a800b0b77ac */ /* 0x000e220008000800 */
[----:B------:R-:W5:Y:S01]  /*01a0*/  S2R R5, SR_TID.Y ;  /* 0x0000000000057919 */ /* 0x000f620000002200 */
[----:B------:R-:W-:Y:S02]  /*01b0*/  UIADD3 UR7, UPT, UPT, URZ, -UR4, URZ ;  /* 0x80000004ff077290 */ /* 0x000fe4000fffe0ff */
[----:B------:R-:W-:Y:S01]  /*01c0*/  UIMAD UR4, UR12, UR4, URZ ;  /* 0x000000040c0472a4 */ /* 0x000fe2000f8e02ff */
[----:B------:R-:W5:Y:S01]  /*01d0*/  S2R R7, SR_TID.Z ;  /* 0x0000000000077919 */ /* 0x000f620000002300 */
[----:B-1----:R-:W-:Y:S01]  /*01e0*/  UIMAD UR5, UR7, UR5, URZ ;  /* 0x00000005070572a4 */ /* 0x002fe2000f8e02ff */
[----:B------:R-:W1:Y:S03]  /*01f0*/  LDCU UR13, c[0x0][0x3c4] ;  /* 0x00007880ff0d77ac */ /* 0x000e660008000800 */
[----:B--2---:R-:W-:Y:S01]  /*0200*/  UIMAD UR5, UR6, UR5, -0x7fffffff ;  /* 0x80000001060574a4 */ /* 0x004fe2000f8e0205 */
[----:B----4-:R-:W-:Y:S01]  /*0210*/  MOV R14, UR10 ;  /* 0x0000000a000e7c02 */ /* 0x010fe20008000f00 */
[----:B------:R-:W2:Y:S01]  /*0220*/  LDCU.64 UR14, c[0x0][0x3d0] ;  /* 0x00007a00ff0e77ac */ /* 0x000ea20008000a00 */
[----:B0-----:R-:W-:-:S02]  /*0230*/  IMAD.U32 R15, RZ, RZ, UR11 ;  /* 0x0000000bff0f7e24 */ /* 0x001fc4000f8e00ff */
[----:B------:R-:W-:Y:S01]  /*0240*/  IMAD.IADD R0, R3, 0x1, R0 ;  /* 0x0000000103007824 */ /* 0x000fe200078e0200 */
[----:B---3--:R-:W-:-:S04]  /*0250*/  IADD3 R9, PT, PT, -R2, RZ, RZ ;  /* 0x000000ff02097210 */ /* 0x008fc80007ffe1ff */
[----:B------:R-:W-:Y:S01]  /*0260*/  ISETP.NE.AND P0, PT, R0, R9, PT ;  /* 0x000000090000720c */ /* 0x000fe20003f05270 */
[----:B-----5:R-:W-:Y:S02]  /*0270*/  IMAD.IADD R0, R22, 0x1, R5 ;  /* 0x0000000116007824 */ /* 0x020fe400078e0205 */
[----:B------:R-:W-:-:S03]  /*0280*/  IMAD R22, R3, UR12, R22 ;  /* 0x0000000c03167c24 */ /* 0x000fc6000f8e0216 */
[----:B------:R-:W-:-:S07]  /*0290*/  LOP3.LUT R0, R0, R7, RZ, 0xfc, !PT ;  /* 0x0000000700007212 */ /* 0x000fce00078efcff */
[----:B------:R-:W-:Y:S01]  /*02a0*/  VOTEU.ANY UP0, P0 ;  /* 0x0000000000ff7886 */ /* 0x000fe20000000100 */
[----:B-12---:R-:W-:-:S12]  /*02b0*/  USEL UR5, UR5, 0x1, !UP0 ;  /* 0x0000000105057887 */ /* 0x006fd8000c000000 */
.L_x_61:
[----:B0-----:R-:W0:Y:S02]  /*02c0*/  LDC.64 R2, c[0x0][0x3c8] ;  /* 0x0000f200ff027b82 */ /* 0x001e240000000a00 */
[----:B0-----:R-:W2:Y:S02]  /*02d0*/  LDG.E R2, desc[UR8][R2.64] ;  /* 0x0000000802027981 */ /* 0x001ea4000c1e1900 */
[----:B--2---:R-:W-:-:S13]  /*02e0*/  ISETP.GT.AND P0, PT, R2, 0x63, PT ;  /* 0x000000630200780c */ /* 0x004fda0003f04270 */
[----:B---3-5:R-:W-:Y:S05]  /*02f0*/  @P0 BRA `(.L_x_0) ;  /* 0x0000001800700947 */ /* 0x028fea0003800000 */
[----:B------:R-:W0:Y:S01]  /*0300*/  LDCU UR6, c[0x0][0x3c4] ;  /* 0x00007880ff0677ac */ /* 0x000e220008000800 */
[----:B------:R-:W-:Y:S01]  /*0310*/  BSSY.RECONVERGENT B0, `(.L_x_1) ;  /* 0x0000032000007945 */ /* 0x000fe20003800200 */
[----:B0-----:R-:W-:-:S13]  /*0320*/  ISETP.GE.AND P0, PT, R22, UR6, PT ;  /* 0x0000000616007c0c */ /* 0x001fda000bf06270 */
[----:B------:R-:W-:Y:S05]  /*0330*/  @P0 BRA `(.L_x_2) ;  /* 0x0000000000bc0947 */ /* 0x000fea0003800000 */
[----:B------:R-:W0:Y:S01]  /*0340*/  LDC.64 R12, c[0x0][0x380] ;  /* 0x0000e000ff0c7b82 */ /* 0x000e220000000a00 */
[----:B------:R-:W-:-:S07]  /*0350*/  IMAD.MOV.U32 R20, RZ, RZ, R22 ;  /* 0x000000ffff147224 */ /* 0x000fce00078e0016 */
[----:B------:R-:W1:Y:S08]  /*0360*/  LDC.64 R10, c[0x0][0x388] ;  /* 0x0000e200ff0a7b82 */ /* 0x000e700000000a00 */
[----:B------:R-:W2:Y:S08]  /*0370*/  LDC.64 R8, c[0x0][0x3a8] ;  /* 0x0000ea00ff087b82 */ /* 0x000eb00000000a00 */
[----:B------:R-:W3:Y:S08]  /*0380*/  LDC.64 R6, c[0x0][0x3a0] ;  /* 0x0000e800ff067b82 */ /* 0x000ef00000000a00 */
[----:B------:R-:W4:Y:S08]  /*0390*/  LDC.64 R4, c[0x0][0x390] ;  /* 0x0000e400ff047b82 */ /* 0x000f300000000a00 */
[----:B------:R-:W0:Y:S02]  /*03a0*/  LDC.64 R2, c[0x0][0x398] ;  /* 0x0000e600ff027b82 */ /* 0x000e240000000a00 */
.L_x_8:
[----:B-1----:R-:W-:-:S06]  /*03b0*/  IMAD.WIDE R16, R20, 0x4, R10 ;  /* 0x0000000414107825 */ /* 0x002fcc00078e020a */
[----:B------:R-:W5:Y:S01]  /*03c0*/  LDG.E R16, desc[UR8][R16.64] ;  /* 0x0000000810107981 */ /* 0x000f62000c1e1900 */
[----:B------:R-:W-:Y:S01]  /*03d0*/  BSSY.RECONVERGENT B1, `(.L_x_3) ;  /* 0x0000022000017945 */ /* 0x000fe20003800200 */
[----:B-----5:R-:W-:-:S13]  /*03e0*/  ISETP.NE.AND P0, PT, R16, RZ, PT ;  /* 0x000000ff1000720c */ /* 0x020fda0003f05270 */
[----:B------:R-:W-:Y:S05]  /*03f0*/  @P0 BRA `(.L_x_4) ;  /* 0x00000000007c0947 */ /* 0x000fea0003800000 */
[----:B0-----:R-:W-:-:S04]  /*0400*/  IMAD.WIDE R28, R20, 0x4, R2 ;  /* 0x00000004141c7825 */ /* 0x001fc800078e0202 */
[----:B--2---:R-:W-:Y:S01]  /*0410*/  IMAD.WIDE R18, R20, 0x4, R8 ;  /* 0x0000000414127825 */ /* 0x004fe200078e0208 */
[----:B------:R-:W4:Y:S04]  /*0420*/  LDG.E R27, desc[UR8][R28.64] ;  /* 0x000000081c1b7981 */ /* 0x000f28000c1e1900 */
[----:B------:R-:W2:Y:S01]  /*0430*/  LDG.E R17, desc[UR8][R18.64] ;  /* 0x0000000812117981 */ /* 0x000ea2000c1e1900 */
[----:B----4-:R-:W-:-:S04]  /*0440*/  IMAD.WIDE R26, R27, 0x4, R4 ;  /* 0x000000041b1a7825 */ /* 0x010fc800078e0204 */
[----:B--2---:R-:W-:Y:S02]  /*0450*/  IMAD.WIDE R16, R17, 0x4, R4 ;  /* 0x0000000411107825 */ /* 0x004fe400078e0204 */
[----:B------:R-:W2:Y:S04]  /*0460*/  LDG.E.STRONG.SYS R26, desc[UR8][R26.64] ;  /* 0x000000081a1a7981 */ /* 0x000ea8000c1f5900 */
[----:B------:R-:W2:Y:S02]  /*0470*/  LDG.E.STRONG.SYS R21, desc[UR8][R16.64] ;  /* 0x0000000810157981 */ /* 0x000ea4000c1f5900 */
[----:B--2---:R-:W-:-:S13]  /*0480*/  ISETP.NE.AND P0, PT, R26, R21, PT ;  /* 0x000000151a00720c */ /* 0x004fda0003f05270 */
[----:B------:R-:W-:Y:S05]  /*0490*/  @!P0 BRA `(.L_x_4) ;  /* 0x0000000000548947 */ /* 0x000fea0003800000 */
[----:B------:R-:W-:-:S04]  /*04a0*/  IADD3 R16, P0, PT, R20, UR14, RZ ;  /* 0x0000000e14107c10 */ /* 0x000fc8000ff1e0ff */
[----:B------:R-:W-:-:S05]  /*04b0*/  LEA.HI.X.SX32 R17, R20, UR15, 0x1, P0 ;  /* 0x0000000f14117c11 */ /* 0x000fca00080f0eff */
[----:B------:R-:W2:Y:S01]  /*04c0*/  LDG.E.U8 R16, desc[UR8][R16.64] ;  /* 0x0000000810107981 */ /* 0x000ea2000c1e1100 */
[----:B---3--:R-:W-:-:S06]  /*04d0*/  IMAD.WIDE R18, R20, 0x4, R6 ;  /* 0x0000000414127825 */ /* 0x008fcc00078e0206 */
[----:B------:R0:W5:Y:S01]  /*04e0*/  LDG.E R19, desc[UR8][R18.64] ;  /* 0x0000000812137981 */ /* 0x000162000c1e1900 */
[----:B------:R-:W-:Y:S01]  /*04f0*/  BSSY.RECONVERGENT B2, `(.L_x_5) ;  /* 0x000000a000027945 */ /* 0x000fe20003800200 */
[----:B--2---:R-:W-:-:S13]  /*0500*/  ISETP.NE.AND P0, PT, R16, 0x74, PT ;  /* 0x000000741000780c */ /* 0x004fda0003f05270 */
[----:B0-----:R-:W-:Y:S05]  /*0510*/  @!P0 BRA `(.L_x_6) ;  /* 0x0000000000188947 */ /* 0x001fea0003800000 */
[----:B------:R-:W-:-:S13]  /*0520*/  ISETP.NE.AND P0, PT, R16, 0x67, PT ;  /* 0x000000671000780c */ /* 0x000fda0003f05270 */
[----:B------:R-:W-:Y:S01]  /*0530*/  @P0 ISETP.NE.AND P1, PT, R16, 0x64, PT ;  /* 0x000000641000080c */ /* 0x000fe20003f25270 */
[C---:B-----5:R-:W-:Y:S02]  /*0540*/  @P0 IMAD R16, R19.reuse, 0x3, RZ ;  /* 0x0000000313100824 */ /* 0x060fe400078e02ff */
[----:B------:R-:W-:-:S03]  /*0550*/  @!P0 IMAD.SHL.U32 R25, R19, 0x2, RZ ;  /* 0x0000000213198824 */ /* 0x000fc600078e00ff */
[----:B------:R-:W-:Y:S01]  /*0560*/  @P0 SEL R25, R16, R19, !P1 ;  /* 0x0000001310190207 */ /* 0x000fe20004800000 */
[----:B------:R-:W-:Y:S06]  /*0570*/  BRA `(.L_x_7) ;  /* 0x0000000000047947 */ /* 0x000fec0003800000 */
.L_x_6:
[----:B-----5:R-:W-:-:S07]  /*0580*/  IMAD R25, R19, 0x5, RZ ;  /* 0x0000000513197824 */ /* 0x020fce00078e02ff */
.L_x_7:
[----:B------:R-:W-:Y:S05]  /*0590*/  BSYNC.RECONVERGENT B2 ;  /* 0x0000000000027941 */ /* 0x000fea0003800200 */
.L_x_5:
[----:B------:R-:W-:Y:S01]  /*05a0*/  IMAD.WIDE R18, R21, 0x8, R12 ;  /* 0x0000000815127825 */ /* 0x000fe200078e020c */
[----:B------:R-:W-:-:S03]  /*05b0*/  MOV R21, R25 ;  /* 0x0000001900157202 */ /* 0x000fc60000000f00 */
[----:B------:R-:W-:-:S05]  /*05c0*/  IMAD.WIDE R16, R26, 0x8, R12 ;  /* 0x000000081a107825 */ /* 0x000fca00078e020c */
[----:B------:R1:W-:Y:S04]  /*05d0*/  REDG.E.MIN.64.STRONG.GPU desc[UR8][R16.64], R20 ;  /* 0x000000141000798e */ /* 0x0003e8000c92e508 */
[----:B------:R1:W-:Y:S02]  /*05e0*/  REDG.E.MIN.64.STRONG.GPU desc[UR8][R18.64], R20 ;  /* 0x000000141200798e */ /* 0x0003e4000c92e508 */
.L_x_4:
[----:B------:R-:W-:Y:S05]  /*05f0*/  BSYNC.RECONVERGENT B1 ;  /* 0x0000000000017941 */ /* 0x000fea0003800200 */
.L_x_3:
[----:B-1----:R-:W-:-:S05]  /*0600*/  VIADD R20, R20, UR4 ;  /* 0x0000000414147c36 */ /* 0x002fca0008000000 */
[----:B------:R-:W-:-:S13]  /*0610*/  ISETP.GE.AND P0, PT, R20, UR13, PT ;  /* 0x0000000d14007c0c */ /* 0x000fda000bf06270 */
[----:B------:R-:W-:Y:S05]  /*0620*/  @!P0 BRA `(.L_x_8) ;  /* 0xfffffffc00608947 */ /* 0x000fea000383ffff */
.L_x_2:
[----:B------:R-:W-:Y:S05]  /*0630*/  BSYNC.RECONVERGENT B0 ;  /* 0x0000000000007941 */ /* 0x000fea0003800200 */
.L_x_1:
[----:B------:R-:W-:-:S04]  /*0640*/  UISETP.NE.U32.AND UP0, UPT, UR10, URZ, UPT ;  /* 0x000000ff0a00728c */ /* 0x000fc8000bf05070 */
[----:B------:R-:W-:-:S09]  /*0650*/  UISETP.NE.AND.EX UP0, UPT, UR11, URZ, UPT, UP0 ;  /* 0x000000ff0b00728c */ /* 0x000fd2000bf05300 */
[----:B------:R-:W-:Y:S05]  /*0660*/  BRA.U !UP0, `(.L_x_9) ;  /* 0x0000001508b87547 */ /* 0x000fea000b800000 */
[----:B------:R-:W-:Y:S01]  /*0670*/  UMOV UR6, 0xffffffff ;  /* 0xffffffff00067882 */ /* 0x000fe20000000000 */
[----:B------:R-:W-:Y:S02]  /*0680*/  ISETP.NE.AND P0, PT, R0, RZ, PT ;  /* 0x000000ff0000720c */ /* 0x000fe40003f05270 */
[----:B------:R-:W-:Y:S11]  /*0690*/  BRA.DIV UR6, `(.L_x_10) ;  /* 0x0000001606b07947 */ /* 0x000ff6000b800000 */
[----:B------:R-:W-:Y:S06]  /*06a0*/  BAR.SYNC.DEFER_BLOCKING 0x0 ;  /* 0x0000000000007b1d */ /* 0x000fec0000010000 */
.L_x_64:
[----:B------:R-:W-:Y:S04]  /*06b0*/  BSSY B0, `(.L_x_11) ;  /* 0x0000017000007945 */ /* 0x000fe80003800000 */
[----:B------:R-:W-:Y:S05]  /*06c0*/  @P0 BRA `(.L_x_12) ;  /* 0x0000000000540947 */ /* 0x000fea0003800000 */
[----:B0-----:R-:W0:Y:S01]  /*06d0*/  S2R R3, SR_LANEID ;  /* 0x0000000000037919 */ /* 0x001e220000000000 */
[----:B------:R-:W-:Y:S02]  /*06e0*/  VOTEU.ANY UR6, UPT, PT ;  /* 0x0000000000067886 */ /* 0x000fe400038e0100 */
[----:B----4-:R-:W0:Y:S08]  /*06f0*/  FLO.U32 R4, UR6 ;  /* 0x0000000600047d00 */ /* 0x010e3000080e0000 */
[----:B------:R-:W1:Y:S01]  /*0700*/  POPC R2, UR6 ;  /* 0x0000000600027d09 */ /* 0x000e620008000000 */
[----:B0-----:R-:W-:Y:S01]  /*0710*/  ISETP.EQ.U32.AND P0, PT, R4, R3, PT ;  /* 0x000000030400720c */ /* 0x001fe20003f02070 */
[----:B-1----:R-:W-:-:S12]  /*0720*/  IMAD R3, R2, UR5, RZ ;  /* 0x0000000502037c24 */ /* 0x002fd8000f8e02ff */
[----:B------:R-:W-:Y:S06]  /*0730*/  @P0 MEMBAR.ALL.GPU ;  /* 0x0000000000000992 */ /* 0x000fec000000a000 */
[----:B------:R-:W-:-:S00]  /*0740*/  @P0 ERRBAR ;  /* 0x00000000000009ab */ /* 0x000fc00000000000 */
[----:B------:R-:W-:Y:S06]  /*0750*/  @P0 CGAERRBAR ;  /* 0x00000000000005ab */ /* 0x000fec0000000000 */
[----:B------:R-:W4:Y:S01]  /*0760*/  @P0 ATOM.E.ADD.STRONG.GPU PT, R3, desc[UR8][R14.64+0x4], R3 ;  /* 0x800004030e03098a */ /* 0x000f2200081ef108 */
[----:B------:R-:W0:Y:S02]  /*0770*/  S2R R5, SR_LTMASK ;  /* 0x0000000000057919 */ /* 0x000e240000003900 */
[----:B0-----:R-:W-:-:S06]  /*0780*/  LOP3.LUT R5, R5, UR6, RZ, 0xc0, !PT ;  /* 0x0000000605057c12 */ /* 0x001fcc000f8ec0ff */
[----:B------:R-:W0:Y:S01]  /*0790*/  POPC R5, R5 ;  /* 0x0000000500057309 */ /* 0x000e220000000000 */
[----:B----4-:R-:W0:Y:S02]  /*07a0*/  SHFL.IDX PT, R2, R3, R4, 0x1f ;  /* 0x00001f0403027589 */ /* 0x010e2400000e0000 */
[----:B0-----:R-:W-:-:S07]  /*07b0*/  IMAD R2, R5, UR5, R2 ;  /* 0x0000000505027c24 */ /* 0x001fce000f8e0202 */
.L_x_13:
[----:B------:R-:W4:Y:S04]  /*07c0*/  LD.E.STRONG.GPU R3, desc[UR8][R14.64+0x4] ;  /* 0x000004080e037980 */ /* 0x000f28000c10f900 */
[----:B----4-:R-:W-:Y:S01]  /*07d0*/  CCTL.IVALL ;  /* 0x00000000ff00798f */ /* 0x010fe20002000000 */
[----:B------:R-:W-:Y:S05]  /*07e0*/  YIELD ;  /* 0x0000000000007946 */ /* 0x000fea0003800000 */
[----:B------:R-:W-:-:S04]  /*07f0*/  LOP3.LUT R3, R3, R2, RZ, 0x3c, !PT ;  /* 0x0000000203037212 */ /* 0x000fc800078e3cff */
[----:B------:R-:W-:-:S13]  /*0800*/  ISETP.GT.AND P0, PT, R3, -0x1, PT ;  /* 0xffffffff0300780c */ /* 0x000fda0003f04270 */
[----:B------:R-:W-:Y:S05]  /*0810*/  @P0 BRA `(.L_x_13) ;  /* 0xfffffffc00e80947 */ /* 0x000fea000383ffff */
.L_x_12:
[----:B------:R-:W-:Y:S05]  /*0820*/  BSYNC B0 ;  /* 0x0000000000007941 */ /* 0x000fea0003800000 */
.L_x_11:
[----:B------:R-:W1:Y:S02]  /*0830*/  LDCU UR6, c[0x0][0x3c0] ;  /* 0x00007800ff0677ac */ /* 0x000e640008000800 */
[----:B-1----:R-:W-:Y:S01]  /*0840*/  IMAD.U32 R11, RZ, RZ, UR6 ;  /* 0x00000006ff0b7e24 */ /* 0x002fe2000f8e00ff */
[----:B------:R-:W-:-:S04]  /*0850*/  UMOV UR6, 0xffffffff ;  /* 0xffffffff00067882 */ /* 0x000fc80000000000 */
[----:B------:R-:W-:Y:S01]  /*0860*/  ISETP.GE.AND P0, PT, R22, R11, PT ;  /* 0x0000000b1600720c */ /* 0x000fe20003f06270 */
[----:B------:R-:W-:-:S12]  /*0870*/  BRA.DIV UR6, `(.L_x_14) ;  /* 0x0000001606687947 */ /* 0x000fd8000b800000 */
[----:B------:R-:W-:Y:S06]  /*0880*/  BAR.SYNC.DEFER_BLOCKING 0x0 ;  /* 0x0000000000007b1d */ /* 0x000fec0000010000 */
.L_x_67:
[----:B------:R-:W-:Y:S04]  /*0890*/  BSSY.RECONVERGENT B0, `(.L_x_15) ;  /* 0x000002f000007945 */ /* 0x000fe80003800200 */
[----:B------:R-:W-:Y:S05]  /*08a0*/  @P0 BRA `(.L_x_16) ;  /* 0x0000000000b40947 */ /* 0x000fea0003800000 */
[----:B0-----:R-:W0:Y:S01]  /*08b0*/  LDC.64 R2, c[0x0][0x380] ;  /* 0x0000e000ff027b82 */ /* 0x001e220000000a00 */
[----:B--2---:R-:W-:-:S07]  /*08c0*/  IMAD.MOV.U32 R9, RZ, RZ, R22 ;  /* 0x000000ffff097224 */ /* 0x004fce00078e0016 */
.L_x_22:
[C---:B0---4-:R-:W-:Y:S01]  /*08d0*/  IMAD.WIDE R4, R9.reuse, 0x8, R2 ;  /* 0x0000000809047825 */ /* 0x051fe200078e0202 */
[----:B------:R-:W0:Y:S04]  /*08e0*/  LDCU UR6, c[0x0][0x3c0] ;  /* 0x00007800ff0677ac */ /* 0x000e280008000800 */
[----:B---3--:R-:W2:Y:S01]  /*08f0*/  LDG.E R7, desc[UR8][R4.64] ;  /* 0x0000000804077981 */ /* 0x008ea2000c1e1900 */
[----:B------:R-:W-:Y:S01]  /*0900*/  IADD3 R9, PT, PT, R9, UR4, RZ ;  /* 0x0000000409097c10 */ /* 0x000fe2000fffe0ff */
[----:B------:R-:W-:Y:S01]  /*0910*/  BSSY.RECONVERGENT B1, `(.L_x_17) ;  /* 0x0000025000017945 */ /* 0x000fe20003800200 */
[----:B0-----:R-:W-:-:S05]  /*0920*/  IMAD.U32 R11, RZ, RZ, UR6 ;  /* 0x00000006ff0b7e24 */ /* 0x001fca000f8e00ff */
[----:B------:R-:W-:Y:S02]  /*0930*/  ISETP.GE.AND P1, PT, R9, R11, PT ;  /* 0x0000000b0900720c */ /* 0x000fe40003f26270 */
[----:B--2---:R-:W-:-:S04]  /*0940*/  ISETP.NE.U32.AND P0, PT, R7, -0x1, PT ;  /* 0xffffffff0700780c */ /* 0x004fc80003f05070 */
[----:B------:R-:W-:-:S13]  /*0950*/  ISETP.NE.AND.EX P0, PT, RZ, RZ, PT, P0 ;  /* 0x000000ffff00720c */ /* 0x000fda0003f05300 */
[----:B------:R-:W-:Y:S05]  /*0960*/  @!P0 BRA `(.L_x_18) ;  /* 0x00000000007c8947 */ /* 0x000fea0003800000 */
[----:B------:R-:W0:Y:S01]  /*0970*/  LDCU.64 UR6, c[0x0][0x388] ;  /* 0x00007100ff0677ac */ /* 0x000e220008000a00 */
[--C-:B------:R-:W-:Y:S01]  /*0980*/  SHF.R.S64 R8, RZ, 0x1e, R7.reuse ;  /* 0x0000001eff087819 */ /* 0x100fe20000001007 */
[----:B------:R-:W-:Y:S01]  /*0990*/  IMAD.MOV.U32 R13, RZ, RZ, 0x1 ;  /* 0x00000001ff0d7424 */ /* 0x000fe200078e00ff */
[----:B------:R-:W-:Y:S01]  /*09a0*/  SHF.R.S32.HI R10, RZ, 0x1e, R7 ;  /* 0x0000001eff0a7819 */ /* 0x000fe20000011407 */
[----:B------:R-:W-:Y:S01]  /*09b0*/  IMAD.MOV.U32 R12, RZ, RZ, RZ ;  /* 0x000000ffff0c7224 */ /* 0x000fe200078e00ff */
[----:B0-----:R-:W-:-:S04]  /*09c0*/  IADD3 R4, P0, PT, R8, UR6, RZ ;  /* 0x0000000608047c10 */ /* 0x001fc8000ff1e0ff */
[----:B------:R-:W-:-:S05]  /*09d0*/  IADD3.X R5, PT, PT, R10, UR7, RZ, P0, !PT ;  /* 0x000000070a057c10 */ /* 0x000fca00087fe4ff */
[----:B------:R-:W2:Y:S02]  /*09e0*/  ATOMG.E.CAS.STRONG.GPU PT, R4, [R4], R12, R13 ;  /* 0x0000000c040473a9 */ /* 0x000ea400001ee10d */
[----:B--2---:R-:W-:-:S13]  /*09f0*/  ISETP.NE.AND P0, PT, R4, RZ, PT ;  /* 0x000000ff0400720c */ /* 0x004fda0003f05270 */
[----:B------:R-:W-:Y:S05]  /*0a00*/  @P0 BRA `(.L_x_18) ;  /* 0x0000000000540947 */ /* 0x000fea0003800000 */
[----:B------:R-:W0:Y:S01]  /*0a10*/  LDCU.64 UR16, c[0x0][0x3d0] ;  /* 0x00007a00ff1077ac */ /* 0x000e220008000a00 */
[----:B------:R-:W1:Y:S01]  /*0a20*/  LDCU.64 UR6, c[0x0][0x3a0] ;  /* 0x00007400ff0677ac */ /* 0x000e620008000a00 */
[----:B0-----:R-:W-:-:S04]  /*0a30*/  IADD3 R6, P0, PT, R7, UR16, RZ ;  /* 0x0000001007067c10 */ /* 0x001fc8000ff1e0ff */
[----:B------:R-:W-:-:S05]  /*0a40*/  LEA.HI.X.SX32 R7, R7, UR17, 0x1, P0 ;  /* 0x0000001107077c11 */ /* 0x000fca00080f0eff */
[----:B------:R-:W2:Y:S01]  /*0a50*/  LDG.E.U8 R6, desc[UR8][R6.64] ;  /* 0x0000000806067981 */ /* 0x000ea2000c1e1100 */
[----:B-1----:R-:W-:-:S04]  /*0a60*/  IADD3 R4, P0, PT, R8, UR6, RZ ;  /* 0x0000000608047c10 */ /* 0x002fc8000ff1e0ff */
[----:B------:R-:W-:-:S05]  /*0a70*/  IADD3.X R5, PT, PT, R10, UR7, RZ, P0, !PT ;  /* 0x000000070a057c10 */ /* 0x000fca00087fe4ff */
[----:B------:R0:W5:Y:S01]  /*0a80*/  LDG.E R8, desc[UR8][R4.64] ;  /* 0x0000000804087981 */ /* 0x000162000c1e1900 */
[----:B------:R-:W-:Y:S01]  /*0a90*/  BSSY.RECONVERGENT B2, `(.L_x_19) ;  /* 0x000000a000027945 */ /* 0x000fe20003800200 */
[----:B--2---:R-:W-:-:S13]  /*0aa0*/  ISETP.NE.AND P0, PT, R6, 0x74, PT ;  /* 0x000000740600780c */ /* 0x004fda0003f05270 */
[----:B0-----:R-:W-:Y:S05]  /*0ab0*/  @!P0 BRA `(.L_x_20) ;  /* 0x0000000000188947 */ /* 0x001fea0003800000 */
[----:B------:R-:W-:-:S13]  /*0ac0*/  ISETP.NE.AND P0, PT, R6, 0x67, PT ;  /* 0x000000670600780c */ /* 0x000fda0003f05270 */
[----:B-----5:R-:W-:Y:S01]  /*0ad0*/  @P0 IMAD R5, R8, 0x3, RZ ;  /* 0x0000000308050824 */ /* 0x020fe200078e02ff */
[----:B------:R-:W-:Y:S02]  /*0ae0*/  @P0 ISETP.NE.AND P2, PT, R6, 0x64, PT ;  /* 0x000000640600080c */ /* 0x000fe40003f45270 */
[----:B------:R-:W-:Y:S02]  /*0af0*/  @!P0 SHF.L.U32 R4, R8, 0x1, RZ ;  /* 0x0000000108048819 */ /* 0x000fe400000006ff */
[----:B------:R-:W-:Y:S01]  /*0b00*/  @P0 SEL R4, R5, R8, !P2 ;  /* 0x0000000805040207 */ /* 0x000fe20005000000 */
[----:B------:R-:W-:Y:S08]  /*0b10*/  BRA `(.L_x_21) ;  /* 0x0000000000047947 */ /* 0x000ff00003800000 */
.L_x_20:
[----:B-----5:R-:W-:-:S07]  /*0b20*/  IMAD R4, R8, 0x5, RZ ;  /* 0x0000000508047824 */ /* 0x020fce00078e02ff */
.L_x_21:
[----:B------:R-:W-:Y:S05]  /*0b30*/  BSYNC.RECONVERGENT B2 ;  /* 0x0000000000027941 */ /* 0x000fea0003800200 */
.L_x_19:
[----:B------:R-:W-:-:S04]  /*0b40*/  IADD3 R24, P0, PT, R4, R24, RZ ;  /* 0x0000001804187210 */ /* 0x000fc80007f1e0ff */
[----:B------:R-:W-:-:S09]  /*0b50*/  LEA.HI.X.SX32 R23, R4, R23, 0x1, P0 ;  /* 0x0000001704177211 */ /* 0x000fd200000f0eff */
.L_x_18:
[----:B------:R-:W-:Y:S05]  /*0b60*/  BSYNC.RECONVERGENT B1 ;  /* 0x0000000000017941 */ /* 0x000fea0003800200 */
.L_x_17:
[----:B------:R-:W-:Y:S05]  /*0b70*/  @!P1 BRA `(.L_x_22) ;  /* 0xfffffffc00549947 */ /* 0x000fea000383ffff */
.L_x_16:
[----:B------:R-:W-:Y:S05]  /*0b80*/  BSYNC.RECONVERGENT B0 ;  /* 0x0000000000007941 */ /* 0x000fea0003800200 */
.L_x_15:
[----:B------:R-:W-:Y:S01]  /*0b90*/  ISETP.GE.AND P0, PT, R22, R11, PT ;  /* 0x0000000b1600720c */ /* 0x000fe20003f06270 */
[----:B------:R-:W-:-:S12]  /*0ba0*/  BSSY B1, `(.L_x_23) ;  /* 0x0000088000017945 */ /* 0x000fd80003800000 */
[----:B------:R-:W-:Y:S05]  /*0bb0*/  @P0 BRA `(.L_x_24) ;  /* 0x0000000800180947 */ /* 0x000fea0003800000 */
[----:B--2---:R-:W-:-:S07]  /*0bc0*/  IMAD.MOV.U32 R8, RZ, RZ, R22 ;  /* 0x000000ffff087224 */ /* 0x004fce00078e0016 */
.L_x_40:
[----:B0-----:R-:W0:Y:S01]  /*0bd0*/  LDC.64 R2, c[0x0][0x380] ;  /* 0x0000e000ff027b82 */ /* 0x001e220000000a00 */
[----:B------:R-:W1:Y:S01]  /*0be0*/  LDCU UR6, c[0x0][0x3c0] ;  /* 0x00007800ff0677ac */ /* 0x000e620008000800 */
[----:B0-----:R-:W-:-:S06]  /*0bf0*/  IMAD.WIDE R2, R8, 0x8, R2 ;  /* 0x0000000808027825 */ /* 0x001fcc00078e0202 */
[----:B------:R-:W2:Y:S01]  /*0c00*/  LDG.E.64 R2, desc[UR8][R2.64] ;  /* 0x0000000802027981 */ /* 0x000ea2000c1e1b00 */
[----:B------:R-:W-:Y:S01]  /*0c10*/  VIADD R8, R8, UR4 ;  /* 0x0000000408087c36 */ /* 0x000fe20008000000 */
[----:B------:R-:W-:Y:S04]  /*0c20*/  BSSY B0, `(.L_x_25) ;  /* 0x000007e000007945 */ /* 0x000fe80003800000 */
[----:B-1----:R-:W-:Y:S02]  /*0c30*/  ISETP.GE.AND P1, PT, R8, UR6, PT ;  /* 0x0000000608007c0c */ /* 0x002fe4000bf26270 */
[----:B--2---:R-:W-:-:S04]  /*0c40*/  ISETP.NE.U32.AND P0, PT, R2, -0x1, PT ;  /* 0xffffffff0200780c */ /* 0x004fc80003f05070 */
[----:B------:R-:W-:-:S13]  /*0c50*/  ISETP.NE.AND.EX P0, PT, R3, -0x1, PT, P0 ;  /* 0xffffffff0300780c */ /* 0x000fda0003f05300 */
[----:B-----5:R-:W-:Y:S05]  /*0c60*/  @!P0 BRA `(.L_x_26) ;  /* 0x0000000400e48947 */ /* 0x020fea0003800000 */
[----:B------:R-:W0:Y:S01]  /*0c70*/  LDCU.64 UR6, c[0x0][0x398] ;  /* 0x00007300ff0677ac */ /* 0x000e220008000a00 */
[--C-:B---3--:R-:W-:Y:S01]  /*0c80*/  SHF.R.S64 R6, RZ, 0x1e, R2.reuse ;  /* 0x0000001eff067819 */ /* 0x108fe20000001002 */
[----:B------:R-:W1:Y:S01]  /*0c90*/  LDC.64 R10, c[0x0][0x390] ;  /* 0x0000e400ff0a7b82 */ /* 0x000e620000000a00 */
[----:B------:R-:W-:Y:S02]  /*0ca0*/  SHF.R.S32.HI R7, RZ, 0x1e, R2 ;  /* 0x0000001eff077819 */ /* 0x000fe40000011402 */
[----:B0-----:R-:W-:-:S04]  /*0cb0*/  IADD3 R2, P0, PT, R6, UR6, RZ ;  /* 0x0000000606027c10 */ /* 0x001fc8000ff1e0ff */
[----:B------:R-:W-:-:S05]  /*0cc0*/  IADD3.X R3, PT, PT, R7, UR7, RZ, P0, !PT ;  /* 0x0000000707037c10 */ /* 0x000fca00087fe4ff */
[----:B----4-:R-:W1:Y:S02]  /*0cd0*/  LDG.E R5, desc[UR8][R2.64] ;  /* 0x0000000802057981 */ /* 0x010e64000c1e1900 */
[----:B-1----:R-:W-:-:S05]  /*0ce0*/  IMAD.WIDE R12, R5, 0x4, R10 ;  /* 0x00000004050c7825 */ /* 0x002fca00078e020a */
[----:B------:R-:W2:Y:S01]  /*0cf0*/  LDG.E.STRONG.SYS R9, desc[UR8][R12.64] ;  /* 0x000000080c097981 */ /* 0x000ea2000c1f5900 */
[----:B------:R-:W-:Y:S01]  /*0d00*/  BSSY B2, `(.L_x_27) ;  /* 0x0000016000027945 */ /* 0x000fe20003800000 */
[----:B------:R-:W-:Y:S01]  /*0d10*/  IMAD.MOV.U32 R4, RZ, RZ, R5 ;  /* 0x000000ffff047224 */ /* 0x000fe200078e0005 */
[----:B--2---:R-:W-:-:S13]  /*0d20*/  ISETP.NE.AND P0, PT, R5, R9, PT ;  /* 0x000000090500720c */ /* 0x004fda0003f05270 */
[----:B------:R-:W-:Y:S05]  /*0d30*/  @!P0 BRA `(.L_x_28) ;  /* 0x0000000000488947 */ /* 0x000fea0003800000 */
[----:B------:R-:W-:-:S06]  /*0d40*/  IMAD.WIDE R12, R9, 0x4, R10 ;  /* 0x00000004090c7825 */ /* 0x000fcc00078e020a */
[----:B------:R-:W2:Y:S01]  /*0d50*/  LDG.E.STRONG.SYS R12, desc[UR8][R12.64] ;  /* 0x000000080c0c7981 */ /* 0x000ea2000c1f5900 */
[----:B------:R-:W-:Y:S02]  /*0d60*/  MOV R4, R9 ;  /* 0x0000000900047202 */ /* 0x000fe40000000f00 */
[----:B--2---:R-:W-:-:S13]  /*0d70*/  ISETP.NE.AND P0, PT, R9, R12, PT ;  /* 0x0000000c0900720c */ /* 0x004fda0003f05270 */
[----:B------:R-:W-:Y:S05]  /*0d80*/  @!P0 BRA `(.L_x_28) ;  /* 0x0000000000348947 */ /* 0x000fea0003800000 */
[----:B------:R-:W-:Y:S02]  /*0d90*/  IMAD.MOV.U32 R21, RZ, RZ, R5 ;  /* 0x000000ffff157224 */ /* 0x000fe400078e0005 */
[----:B------:R-:W-:Y:S02]  /*0da0*/  IMAD.MOV.U32 R5, RZ, RZ, R12 ;  /* 0x000000ffff057224 */ /* 0x000fe400078e000c */
[----:B------:R-:W-:-:S07]  /*0db0*/  IMAD.MOV.U32 R4, RZ, RZ, R9 ;  /* 0x000000ffff047224 */ /* 0x000fce00078e0009 */
.L_x_29:
[--C-:B------:R-:W-:Y:S01]  /*0dc0*/  IMAD.WIDE R12, R21, 0x4, R10.reuse ;  /* 0x00000004150c7825 */ /* 0x100fe200078e020a */
[----:B------:R-:W-:Y:S05]  /*0dd0*/  YIELD ;  /* 0x0000000000007946 */ /* 0x000fea0003800000 */
[--C-:B------:R-:W-:Y:S01]  /*0de0*/  IMAD.WIDE R16, R5, 0x4, R10.reuse ;  /* 0x0000000405107825 */ /* 0x100fe200078e020a */
[----:B-----5:R0:W5:Y:S04]  /*0df0*/  ATOMG.E.CAS.STRONG.GPU PT, RZ, [R12], R4, R5 ;  /* 0x000000040cff73a9 */ /* 0x02016800001ee105 */
[----:B------:R-:W2:Y:S01]  /*0e00*/  LDG.E.STRONG.SYS R4, desc[UR8][R16.64] ;  /* 0x0000000810047981 */ /* 0x000ea2000c1f5900 */
[----:B------:R-:W-:Y:S01]  /*0e10*/  MOV R21, R5 ;  /* 0x0000000500157202 */ /* 0x000fe20000000f00 */
[----:B--2---:R-:W-:-:S05]  /*0e20*/  IMAD.WIDE R18, R4, 0x4, R10 ;  /* 0x0000000404127825 */ /* 0x004fca00078e020a */
[----:B------:R-:W2:Y:S02]  /*0e30*/  LDG.E.STRONG.SYS R5, desc[UR8][R18.64] ;  /* 0x0000000812057981 */ /* 0x000ea4000c1f5900 */
[----:B--2---:R-:W-:-:S13]  /*0e40*/  ISETP.NE.AND P0, PT, R4, R5, PT ;  /* 0x000000050400720c */ /* 0x004fda0003f05270 */
[----:B0-----:R-:W-:Y:S05]  /*0e50*/  @P0 BRA `(.L_x_29) ;  /* 0xfffffffc00d80947 */ /* 0x001fea000383ffff */
.L_x_28:
[----:B------:R-:W-:Y:S05]  /*0e60*/  BSYNC B2 ;  /* 0x0000000000027941 */ /* 0x000fea0003800000 */
.L_x_27:
[----:B------:R-:W0:Y:S02]  /*0e70*/  LDCU.64 UR6, c[0x0][0x3a8] ;  /* 0x00007500ff0677ac */ /* 0x000e240008000a00 */
[----:B0-----:R-:W-:-:S04]  /*0e80*/  IADD3 R6, P0, PT, R6, UR6, RZ ;  /* 0x0000000606067c10 */ /* 0x001fc8000ff1e0ff */
[----:B------:R-:W-:-:S05]  /*0e90*/  IADD3.X R7, PT, PT, R7, UR7, RZ, P0, !PT ;  /* 0x0000000707077c10 */ /* 0x000fca00087fe4ff */
[----:B------:R-:W2:Y:S02]  /*0ea0*/  LDG.E R5, desc[UR8][R6.64] ;  /* 0x0000000806057981 */ /* 0x000ea4000c1e1900 */
[----:B--2---:R-:W-:-:S05]  /*0eb0*/  IMAD.WIDE R16, R5, 0x4, R10 ;  /* 0x0000000405107825 */ /* 0x004fca00078e020a */
[----:B------:R-:W2:Y:S01]  /*0ec0*/  LDG.E.STRONG.SYS R9, desc[UR8][R16.64] ;  /* 0x0000000810097981 */ /* 0x000ea2000c1f5900 */
[----:B------:R-:W-:Y:S01]  /*0ed0*/  BSSY B2, `(.L_x_30) ;  /* 0x0000014000027945 */ /* 0x000fe20003800000 */
[----:B------:R-:W-:Y:S01]  /*0ee0*/  IMAD.MOV.U32 R12, RZ, RZ, R5 ;  /* 0x000000ffff0c7224 */ /* 0x000fe200078e0005 */
[----:B--2---:R-:W-:-:S13]  /*0ef0*/  ISETP.NE.AND P0, PT, R5, R9, PT ;  /* 0x000000090500720c */ /* 0x004fda0003f05270 */
[----:B------:R-:W-:Y:S05]  /*0f00*/  @!P0 BRA `(.L_x_31) ;  /* 0x0000000000408947 */ /* 0x000fea0003800000 */
[----:B------:R-:W-:-:S05]  /*0f10*/  IMAD.WIDE R16, R9, 0x4, R10 ;  /* 0x0000000409107825 */ /* 0x000fca00078e020a */
[----:B------:R-:W2:Y:S01]  /*0f20*/  LDG.E.STRONG.SYS R13, desc[UR8][R16.64] ;  /* 0x00000008100d7981 */ /* 0x000ea2000c1f5900 */
[----:B------:R-:W-:Y:S01]  /*0f30*/  IMAD.MOV.U32 R12, RZ, RZ, R9 ;  /* 0x000000ffff0c7224 */ /* 0x000fe200078e0009 */
[----:B--2---:R-:W-:-:S13]  /*0f40*/  ISETP.NE.AND P0, PT, R9, R13, PT ;  /* 0x0000000d0900720c */ /* 0x004fda0003f05270 */
[----:B------:R-:W-:Y:S05]  /*0f50*/  @!P0 BRA `(.L_x_31) ;  /* 0x00000000002c8947 */ /* 0x000fea0003800000 */
[----:B------:R-:W-:-:S07]  /*0f60*/  IMAD.MOV.U32 R12, RZ, RZ, R9 ;  /* 0x000000ffff0c7224 */ /* 0x000fce00078e0009 */
.L_x_32:
        /* <DEDUP_REMOVED lines=10> */
.L_x_31:
[----:B------:R-:W-:Y:S05]  /*1010*/  BSYNC B2 ;  /* 0x0000000000027941 */ /* 0x000fea0003800000 */
.L_x_30:
[----:B------:R-:W-:-:S13]  /*1020*/  ISETP.NE.AND P0, PT, R4, R12, PT ;  /* 0x0000000c0400720c */ /* 0x000fda0003f05270 */
[----:B------:R-:W-:Y:S05]  /*1030*/  @!P0 BRA `(.L_x_26) ;  /* 0x0000000000f08947 */ /* 0x000fea0003800000 */
.L_x_39:
[----:B------:R-:W0:Y:S01]  /*1040*/  LDC.64 R10, c[0x0][0x390] ;  /* 0x0000e400ff0a7b82 */ /* 0x000e220000000a00 */
[CC--:B------:R-:W-:Y:S01]  /*1050*/  VIMNMX R16, PT, PT, R12.reuse, R4.reuse, PT ;  /* 0x000000040c107248 */ /* 0x0c0fe20003fe0100 */
[----:B------:R-:W-:Y:S05]  /*1060*/  YIELD ;  /* 0x0000000000007946 */ /* 0x000fea0003800000 */
[----:B------:R-:W-:Y:S01]  /*1070*/  VIMNMX R17, PT, PT, R12, R4, !PT ;  /* 0x000000040c117248 */ /* 0x000fe20007fe0100 */
[----:B0-----:R-:W-:-:S06]  /*1080*/  IMAD.WIDE R4, R16, 0x4, R10 ;  /* 0x0000000410047825 */ /* 0x001fcc00078e020a */
[----:B------:R-:W2:Y:S02]  /*1090*/  ATOMG.E.CAS.STRONG.GPU PT, R5, [R4], R16, R17 ;  /* 0x00000010040573a9 */ /* 0x000ea400001ee111 */
[----:B--2---:R-:W-:-:S13]  /*10a0*/  ISETP.NE.AND P0, PT, R5, R16, PT ;  /* 0x000000100500720c */ /* 0x004fda0003f05270 */
[----:B------:R-:W-:Y:S05]  /*10b0*/  @!P0 BRA `(.L_x_26) ;  /* 0x0000000000d08947 */ /* 0x000fea0003800000 */
[----:B------:R-:W2:Y:S02]  /*10c0*/  LDG.E R5, desc[UR8][R2.64] ;  /* 0x0000000802057981 */ /* 0x000ea4000c1e1900 */
[----:B--2---:R-:W-:-:S05]  /*10d0*/  IMAD.WIDE R12, R5, 0x4, R10 ;  /* 0x00000004050c7825 */ /* 0x004fca00078e020a */
[----:B------:R-:W2:Y:S01]  /*10e0*/  LDG.E.STRONG.SYS R9, desc[UR8][R12.64] ;  /* 0x000000080c097981 */ /* 0x000ea2000c1f5900 */
[----:B------:R-:W-:Y:S01]  /*10f0*/  BSSY B2, `(.L_x_33) ;  /* 0x0000015000027945 */ /* 0x000fe20003800000 */
[----:B------:R-:W-:Y:S01]  /*1100*/  IMAD.MOV.U32 R4, RZ, RZ, R5 ;  /* 0x000000ffff047224 */ /* 0x000fe200078e0005 */
[----:B--2---:R-:W-:-:S13]  /*1110*/  ISETP.NE.AND P0, PT, R5, R9, PT ;  /* 0x000000090500720c */ /* 0x004fda0003f05270 */
[----:B------:R-:W-:Y:S05]  /*1120*/  @!P0 BRA `(.L_x_34) ;  /* 0x0000000000448947 */ /* 0x000fea0003800000 */
[----:B------:R-:W-:-:S06]  /*1130*/  IMAD.WIDE R12, R9, 0x4, R10 ;  /* 0x00000004090c7825 */ /* 0x000fcc00078e020a */
[----:B------:R-:W2:Y:S01]  /*1140*/  LDG.E.STRONG.SYS R13, desc[UR8][R12.64] ;  /* 0x000000080c0d7981 */ /* 0x000ea2000c1f5900 */
[----:B------:R-:W-:Y:S01]  /*1150*/  IMAD.MOV.U32 R4, RZ, RZ, R9 ;  /* 0x000000ffff047224 */ /* 0x000fe200078e0009 */
[----:B--2---:R-:W-:-:S13]  /*1160*/  ISETP.NE.AND P0, PT, R9, R13, PT ;  /* 0x0000000d0900720c */ /* 0x004fda0003f05270 */
[----:B------:R-:W-:Y:S05]  /*1170*/  @!P0 BRA `(.L_x_34) ;  /* 0x0000000000308947 */ /* 0x000fea0003800000 */
[----:B------:R-:W-:-:S07]  /*1180*/  IMAD.MOV.U32 R4, RZ, RZ, R9 ;  /* 0x000000ffff047224 */ /* 0x000fce00078e0009 */
.L_x_35:
[----:B------:R-:W-:Y:S01]  /*1190*/  MOV R12, R4 ;  /* 0x00000004000c7202 */ /* 0x000fe20000000f00 */
[--C-:B------:R-:W-:Y:S01]  /*11a0*/  IMAD.WIDE R16, R5, 0x4, R10.reuse ;  /* 0x0000000405107825 */ /* 0x100fe200078e020a */
[----:B------:R-:W-:Y:S05]  /*11b0*/  YIELD ;  /* 0x0000000000007946 */ /* 0x000fea0003800000 */
[----:B------:R-:W-:Y:S01]  /*11c0*/  IMAD.WIDE R4, R13, 0x4, R10 ;  /* 0x000000040d047825 */ /* 0x000fe200078e020a */
[----:B-----5:R-:W5:Y:S05]  /*11d0*/  ATOMG.E.CAS.STRONG.GPU PT, RZ, [R16], R12, R13 ;  /* 0x0000000c10ff73a9 */ /* 0x020f6a00001ee10d */
[----:B------:R0:W2:Y:S02]  /*11e0*/  LDG.E.STRONG.SYS R4, desc[UR8][R4.64] ;  /* 0x0000000804047981 */ /* 0x0000a4000c1f5900 */
[----:B0-----:R-:W-:-:S02]  /*11f0*/  IMAD.MOV.U32 R5, RZ, RZ, R13 ;  /* 0x000000ffff057224 */ /* 0x001fc400078e000d */
[----:B--2---:R-:W-:-:S05]  /*1200*/  IMAD.WIDE R18, R4, 0x4, R10 ;  /* 0x0000000404127825 */ /* 0x004fca00078e020a */
[----:B------:R-:W2:Y:S02]  /*1210*/  LDG.E.STRONG.SYS R13, desc[UR8][R18.64] ;  /* 0x00000008120d7981 */ /* 0x000ea4000c1f5900 */
[----:B--2---:R-:W-:-:S13]  /*1220*/  ISETP.NE.AND P0, PT, R4, R13, PT ;  /* 0x0000000d0400720c */ /* 0x004fda0003f05270 */
[----:B------:R-:W-:Y:S05]  /*1230*/  @P0 BRA `(.L_x_35) ;  /* 0xfffffffc00d40947 */ /* 0x000fea000383ffff */
.L_x_34:
[----:B------:R-:W-:Y:S05]  /*1240*/  BSYNC B2 ;  /* 0x0000000000027941 */ /* 0x000fea0003800000 */
.L_x_33:
        /* <DEDUP_REMOVED lines=12> */
[----:B------:R-:W-:-:S07]  /*1310*/  MOV R12, R9 ;  /* 0x00000009000c7202 */ /* 0x000fce0000000f00 */
.L_x_38:
[----:B------:R-:W-:Y:S01]  /*1320*/  IMAD.MOV.U32 R16, RZ, RZ, R12 ;  /* 0x000000ffff107224 */ /* 0x000fe200078e000c */
[----:B------:R-:W-:Y:S05]  /*1330*/  YIELD ;  /* 0x0000000000007946 */ /* 0x000fea0003800000 */
[----:B------:R-:W-:-:S04]  /*1340*/  IMAD.WIDE R18, R5, 0x4, R10 ;  /* 0x0000000405127825 */ /* 0x000fc800078e020a */
[----:B------:R-:W-:Y:S01]  /*1350*/  IMAD.WIDE R12, R17, 0x4, R10 ;  /* 0x00000004110c7825 */ /* 0x000fe200078e020a */
[----:B-----5:R0:W5:Y:S05]  /*1360*/  ATOMG.E.CAS.STRONG.GPU PT, RZ, [R18], R16, R17 ;  /* 0x0000001012ff73a9 */ /* 0x02016a00001ee111 */
[----:B------:R-:W2:Y:S01]  /*1370*/  LDG.E.STRONG.SYS R12, desc[UR8][R12.64] ;  /* 0x000000080c0c7981 */ /* 0x000ea2000c1f5900 */
[----:B------:R-:W-:Y:S02]  /*1380*/  IMAD.MOV.U32 R5, RZ, RZ, R17 ;  /* 0x000000ffff057224 */ /* 0x000fe400078e0011 */
[----:B--2---:R-:W-:-:S05]  /*1390*/  IMAD.WIDE R20, R12, 0x4, R10 ;  /* 0x000000040c147825 */ /* 0x004fca00078e020a */
[----:B------:R-:W2:Y:S02]  /*13a0*/  LDG.E.STRONG.SYS R17, desc[UR8][R20.64] ;  /* 0x0000000814117981 */ /* 0x000ea4000c1f5900 */
[----:B--2---:R-:W-:-:S13]  /*13b0*/  ISETP.NE.AND P0, PT, R12, R17, PT ;  /* 0x000000110c00720c */ /* 0x004fda0003f05270 */
[----:B0-----:R-:W-:Y:S05]  /*13c0*/  @P0 BRA `(.L_x_38) ;  /* 0xfffffffc00d40947 */ /* 0x001fea000383ffff */
.L_x_37:
[----:B------:R-:W-:Y:S05]  /*13d0*/  BSYNC B2 ;  /* 0x0000000000027941 */ /* 0x000fea0003800000 */
.L_x_36:
[----:B------:R-:W-:-:S13]  /*13e0*/  ISETP.NE.AND P0, PT, R4, R12, PT ;  /* 0x0000000c0400720c */ /* 0x000fda0003f05270 */
[----:B------:R-:W-:Y:S05]  /*13f0*/  @P0 BRA `(.L_x_39) ;  /* 0xfffffffc00100947 */ /* 0x000fea000383ffff */
.L_x_26:
[----:B------:R-:W-:Y:S05]  /*1400*/  BSYNC B0 ;  /* 0x0000000000007941 */ /* 0x000fea0003800000 */
.L_x_25:
[----:B------:R-:W-:Y:S05]  /*1410*/  @!P1 BRA `(.L_x_40) ;  /* 0xfffffff400ec9947 */ /* 0x000fea000383ffff */
.L_x_24:
[----:B------:R-:W-:Y:S05]  /*1420*/  BSYNC B1 ;  /* 0x0000000000017941 */ /* 0x000fea0003800000 */
.L_x_23:
[----:B------:R-:W-:Y:S01]  /*1430*/  ISETP.NE.AND P0, PT, R22, RZ, PT ;  /* 0x000000ff1600720c */ /* 0x000fe20003f05270 */
[----:B------:R-:W-:-:S04]  /*1440*/  UISETP.NE.U32.AND UP0, UPT, UR10, URZ, UPT ;  /* 0x000000ff0a00728c */ /* 0x000fc8000bf05070 */
[----:B------:R-:W-:-:S08]  /*1450*/  UISETP.NE.AND.EX UP0, UPT, UR11, URZ, UPT, UP0 ;  /* 0x000000ff0b00728c */ /* 0x000fd0000bf05300 */
[----:B0-----:R-:W0:Y:S02]  /*1460*/  @!P0 LDC.64 R2, c[0x0][0x3b8] ;  /* 0x0000ee00ff028b82 */ /* 0x001e240000000a00 */
[----:B0-----:R0:W-:Y:S01]  /*1470*/  @!P0 STG.E desc[UR8][R2.64], RZ ;  /* 0x000000ff02008986 */ /* 0x0011e2000c101908 */
[----:B------:R-:W-:Y:S05]  /*1480*/  BRA.U !UP0, `(.L_x_41) ;  /* 0x00000009082c7547 */ /* 0x000fea000b800000 */
[----:B------:R-:W-:Y:S01]  /*1490*/  UMOV UR6, 0xffffffff ;  /* 0xffffffff00067882 */ /* 0x000fe20000000000 */
[----:B------:R-:W-:Y:S02]  /*14a0*/  ISETP.NE.AND P0, PT, R0, RZ, PT ;  /* 0x000000ff0000720c */ /* 0x000fe40003f05270 */
[----:B------:R-:W-:Y:S11]  /*14b0*/  BRA.DIV UR6, `(.L_x_42) ;  /* 0x0000000a06887947 */ /* 0x000ff6000b800000 */
[----:B------:R-:W-:Y:S06]  /*14c0*/  BAR.SYNC.DEFER_BLOCKING 0x0 ;  /* 0x0000000000007b1d */ /* 0x000fec0000010000 */
.L_x_70:
        /* <DEDUP_REMOVED lines=17> */
.L_x_45:
[----:B------:R-:W4:Y:S04]  /*15e0*/  LD.E.STRONG.GPU R3, desc[UR8][R14.64+0x4] ;  /* 0x000004080e037980 */ /* 0x000f28000c10f900 */
[----:B----4-:R-:W-:Y:S01]  /*15f0*/  CCTL.IVALL ;  /* 0x00000000ff00798f */ /* 0x010fe20002000000 */
[----:B------:R-:W-:Y:S05]  /*1600*/  YIELD ;  /* 0x0000000000007946 */ /* 0x000fea0003800000 */
[----:B------:R-:W-:-:S04]  /*1610*/  LOP3.LUT R3, R3, R2, RZ, 0x3c, !PT ;  /* 0x0000000203037212 */ /* 0x000fc800078e3cff */
[----:B------:R-:W-:-:S13]  /*1620*/  ISETP.GT.AND P0, PT, R3, -0x1, PT ;  /* 0xffffffff0300780c */ /* 0x000fda0003f04270 */
[----:B------:R-:W-:Y:S05]  /*1630*/  @P0 BRA `(.L_x_45) ;  /* 0xfffffffc00e80947 */ /* 0x000fea000383ffff */
.L_x_44:
[----:B------:R-:W-:Y:S05]  /*1640*/  BSYNC B0 ;  /* 0x0000000000007941 */ /* 0x000fea0003800000 */
.L_x_43:
[----:B------:R-:W1:Y:S02]  /*1650*/  LDCU UR6, c[0x0][0x3c0] ;  /* 0x00007800ff0677ac */ /* 0x000e640008000800 */
[----:B-1----:R-:W-:Y:S01]  /*1660*/  ISETP.GE.AND P0, PT, R22, UR6, PT ;  /* 0x0000000616007c0c */ /* 0x002fe2000bf06270 */
[----:B------:R-:W-:-:S03]  /*1670*/  UMOV UR6, 0xffffffff ;  /* 0xffffffff00067882 */ /* 0x000fc60000000000 */
[----:B------:R-:W-:Y:S09]  /*1680*/  BRA.DIV UR6, `(.L_x_46) ;  /* 0x0000000a06447947 */ /* 0x000ff2000b800000 */
[----:B------:R-:W-:Y:S06]  /*1690*/  BAR.SYNC.DEFER_BLOCKING 0x0 ;  /* 0x0000000000007b1d */ /* 0x000fec0000010000 */
.L_x_73:
[----:B------:R-:W-:Y:S01]  /*16a0*/  BSSY B0, `(.L_x_47) ;  /* 0x000002d000007945 */ /* 0x000fe20003800000 */
[----:B--2---:R-:W-:-:S03]  /*16b0*/  IMAD.MOV.U32 R8, RZ, RZ, RZ ;  /* 0x000000ffff087224 */ /* 0x004fc600078e00ff */
[----:B------:R-:W-:Y:S05]  /*16c0*/  @P0 BRA `(.L_x_48) ;  /* 0x0000000000a80947 */ /* 0x000fea0003800000 */
[----:B------:R-:W-:Y:S02]  /*16d0*/  HFMA2 R8, -RZ, RZ, 0, 0 ;  /* 0x00000000ff087431 */ /* 0x000fe400000001ff */
[----:B------:R-:W-:-:S07]  /*16e0*/  IMAD.MOV.U32 R9, RZ, RZ, R22 ;  /* 0x000000ffff097224 */ /* 0x000fce00078e0016 */
.L_x_52:
[----:B----4-:R-:W0:Y:S02]  /*16f0*/  LDC.64 R4, c[0x0][0x390] ;  /* 0x0000e400ff047b82 */ /* 0x010e240000000a00 */
[----:B0-----:R-:W-:-:S05]  /*1700*/  IMAD.WIDE R2, R9, 0x4, R4 ;  /* 0x0000000409027825 */ /* 0x001fca00078e0204 */
[----:B------:R-:W2:Y:S01]  /*1710*/  LDG.E.STRONG.SYS R12, desc[UR8][R2.64] ;  /* 0x00000008020c7981 */ /* 0x000ea2000c1f5900 */
[----:B------:R-:W-:Y:S01]  /*1720*/  BSSY B1, `(.L_x_49) ;  /* 0x0000015000017945 */ /* 0x000fe20003800000 */
[----:B---3--:R-:W-:Y:S01]  /*1730*/  IMAD.MOV.U32 R6, RZ, RZ, R9 ;  /* 0x000000ffff067224 */ /* 0x008fe200078e0009 */
[----:B--2---:R-:W-:-:S13]  /*1740*/  ISETP.NE.AND P0, PT, R9, R12, PT ;  /* 0x0000000c0900720c */ /* 0x004fda0003f05270 */
[----:B------:R-:W-:Y:S05]  /*1750*/  @!P0 BRA `(.L_x_50) ;  /* 0x0000000000448947 */ /* 0x000fea0003800000 */
[----:B------:R-:W-:-:S05]  /*1760*/  IMAD.WIDE R10, R12, 0x4, R4 ;  /* 0x000000040c0a7825 */ /* 0x000fca00078e0204 */
[----:B------:R-:W2:Y:S01]  /*1770*/  LDG.E.STRONG.SYS R7, desc[UR8][R10.64] ;  /* 0x000000080a077981 */ /* 0x000ea2000c1f5900 */
[----:B------:R-:W-:Y:S01]  /*1780*/  IMAD.MOV.U32 R6, RZ, RZ, R12 ;  /* 0x000000ffff067224 */ /* 0x000fe200078e000c */
[----:B--2---:R-:W-:-:S13]  /*1790*/  ISETP.NE.AND P0, PT, R12, R7, PT ;  /* 0x000000070c00720c */ /* 0x004fda0003f05270 */
[----:B------:R-:W-:Y:S05]  /*17a0*/  @!P0 BRA `(.L_x_50) ;  /* 0x0000000000308947 */ /* 0x000fea0003800000 */
[----:B------:R-:W-:Y:S01]  /*17b0*/  MOV R19, R9 ;  /* 0x0000000900137202 */ /* 0x000fe20000000f00 */
[----:B------:R-:W-:-:S07]  /*17c0*/  IMAD.MOV.U32 R6, RZ, RZ, R12 ;  /* 0x000000ffff067224 */ /* 0x000fce00078e000c */
.L_x_51:
[--C-:B------:R-:W-:Y:S01]  /*17d0*/  IMAD.WIDE R10, R19, 0x4, R4.reuse ;  /* 0x00000004130a7825 */ /* 0x100fe200078e0204 */
[----:B------:R-:W-:Y:S05]  /*17e0*/  YIELD ;  /* 0x0000000000007946 */ /* 0x000fea0003800000 */
[----:B------:R-:W-:Y:S01]  /*17f0*/  IMAD.WIDE R12, R7, 0x4, R4 ;  /* 0x00000004070c7825 */ /* 0x000fe200078e0204 */
[----:B-----5:R0:W5:Y:S04]  /*1800*/  ATOMG.E.CAS.STRONG.GPU PT, RZ, [R10], R6, R7 ;  /* 0x000000060aff73a9 */ /* 0x02016800001ee107 */
[----:B------:R-:W2:Y:S01]  /*1810*/  LDG.E.STRONG.SYS R6, desc[UR8][R12.64] ;  /* 0x000000080c067981 */ /* 0x000ea2000c1f5900 */
[----:B------:R-:W-:-:S02]  /*1820*/  IMAD.MOV.U32 R19, RZ, RZ, R7 ;  /* 0x000000ffff137224 */ /* 0x000fc400078e0007 */
[----:B--2---:R-:W-:-:S05]  /*1830*/  IMAD.WIDE R16, R6, 0x4, R4 ;  /* 0x0000000406107825 */ /* 0x004fca00078e0204 */
[----:B------:R-:W2:Y:S02]  /*1840*/  LDG.E.STRONG.SYS R7, desc[UR8][R16.64] ;  /* 0x0000000810077981 */ /* 0x000ea4000c1f5900 */
[----:B--2---:R-:W-:-:S13]  /*1850*/  ISETP.NE.AND P0, PT, R6, R7, PT ;  /* 0x000000070600720c */ /* 0x004fda0003f05270 */
[----:B0-----:R-:W-:Y:S05]  /*1860*/  @P0 BRA `(.L_x_51) ;  /* 0xfffffffc00d80947 */ /* 0x001fea000383ffff */
.L_x_50:
[----:B------:R-:W-:Y:S05]  /*1870*/  BSYNC B1 ;  /* 0x0000000000017941 */ /* 0x000fea0003800000 */
.L_x_49:
[----:B------:R1:W5:Y:S01]  /*1880*/  ATOMG.E.EXCH.STRONG.GPU PT, RZ, desc[UR8][R2.64], R6 ;  /* 0x8000000602ff79a8 */ /* 0x000362000c1ef108 */
[----:B------:R-:W0:Y:S01]  /*1890*/  LDC.64 R4, c[0x0][0x380] ;  /* 0x0000e000ff047b82 */ /* 0x000e220000000a00 */
[----:B------:R-:W2:Y:S02]  /*18a0*/  LDCU UR6, c[0x0][0x3c0] ;  /* 0x00007800ff0677ac */ /* 0x000ea40008000800 */
[----:B------:R-:W3:Y:S01]  /*18b0*/  LDG.E.STRONG.SYS R12, desc[UR8][R2.64] ;  /* 0x00000008020c7981 */ /* 0x000ee2000c1f5900 */
[----:B------:R-:W-:Y:S01]  /*18c0*/  IMAD.MOV.U32 R10, RZ, RZ, -0x1 ;  /* 0xffffffffff0a7424 */ /* 0x000fe200078e00ff */
[----:B------:R-:W-:Y:S01]  /*18d0*/  MOV R11, 0xffffffff ;  /* 0xffffffff000b7802 */ /* 0x000fe20000000f00 */
[----:B------:R-:W-:Y:S02]  /*18e0*/  VIADD R7, R8, 0x1 ;  /* 0x0000000108077836 */ /* 0x000fe40000000000 */
[----:B0-----:R-:W-:-:S05]  /*18f0*/  IMAD.WIDE R4, R9, 0x8, R4 ;  /* 0x0000000809047825 */ /* 0x001fca00078e0204 */
[----:B------:R1:W-:Y:S01]  /*1900*/  STG.E.64 desc[UR8][R4.64], R10 ;  /* 0x0000000a04007986 */ /* 0x0003e2000c101b08 */
[----:B---3--:R-:W-:Y:S01]  /*1910*/  ISETP.NE.AND P0, PT, R12, R9, PT ;  /* 0x000000090c00720c */ /* 0x008fe20003f05270 */
[----:B------:R-:W-:-:S05]  /*1920*/  VIADD R9, R9, UR4 ;  /* 0x0000000409097c36 */ /* 0x000fca0008000000 */
[----:B--2---:R-:W-:-:S07]  /*1930*/  ISETP.GE.AND P1, PT, R9, UR6, PT ;  /* 0x0000000609007c0c */ /* 0x004fce000bf26270 */
[----:B------:R-:W-:-:S05]  /*1940*/  @P0 IMAD.MOV R7, RZ, RZ, R8 ;  /* 0x000000ffff070224 */ /* 0x000fca00078e0208 */
[----:B------:R-:W-:Y:S01]  /*1950*/  MOV R8, R7 ;  /* 0x0000000700087202 */ /* 0x000fe20000000f00 */
[----:B-1----:R-:W-:Y:S06]  /*1960*/  @!P1 BRA `(.L_x_52) ;  /* 0xfffffffc00609947 */ /* 0x002fec000383ffff */
.L_x_48:
[----:B------:R-:W-:Y:S05]  /*1970*/  BSYNC B0 ;  /* 0x0000000000007941 */ /* 0x000fea0003800000 */
.L_x_47:
[----:B------:R-:W1:Y:S01]  /*1980*/  S2R R9, SR_LANEID ;  /* 0x0000000000097919 */ /* 0x000e620000000000 */
[----:B------:R-:W4:Y:S08]  /*1990*/  REDUX.SUM UR7, R8 ;  /* 0x00000000080773c4 */ /* 0x000f30000000c000 */
[----:B0-----:R-:W0:Y:S01]  /*19a0*/  LDC.64 R2, c[0x0][0x3b8] ;  /* 0x0000ee00ff027b82 */ /* 0x001e220000000a00 */
[----:B------:R-:W-:-:S02]  /*19b0*/  VOTEU.ANY UR6, UPT, PT ;  /* 0x0000000000067886 */ /* 0x000fc400038e0100 */
[----:B------:R-:W-:Y:S01]  /*19c0*/  UFLO.U32 UR6, UR6 ;  /* 0x00000006000672bd */ /* 0x000fe200080e0000 */
[----:B------:R-:W-:Y:S01]  /*19d0*/  BSSY.RECONVERGENT B0, `(.L_x_53) ;  /* 0x000000a000007945 */ /* 0x000fe20003800200 */
[----:B----4-:R-:W-:-:S04]  /*19e0*/  IMAD.U32 R5, RZ, RZ, UR7 ;  /* 0x00000007ff057e24 */ /* 0x010fc8000f8e00ff */
[----:B-1----:R-:W-:-:S13]  /*19f0*/  ISETP.EQ.U32.AND P0, PT, R9, UR6, PT ;  /* 0x0000000609007c0c */ /* 0x002fda000bf02070 */
[----:B0-----:R0:W-:Y:S01]  /*1a00*/  @P0 REDG.E.ADD.STRONG.GPU desc[UR8][R2.64], R5 ;  /* 0x000000050200098e */ /* 0x0011e2000c12e108 */
[----:B------:R-:W-:-:S13]  /*1a10*/  ISETP.NE.AND P0, PT, R22, RZ, PT ;  /* 0x000000ff1600720c */ /* 0x000fda0003f05270 */
[----:B0-----:R-:W-:Y:S05]  /*1a20*/  @P0 BRA `(.L_x_54) ;  /* 0x0000000000100947 */ /* 0x001fea0003800000 */
[----:B------:R-:W3:Y:S02]  /*1a30*/  LDC.64 R4, c[0x0][0x3c8] ;  /* 0x0000f200ff047b82 */ /* 0x000ee40000000a00 */
[----:B---3--:R-:W2:Y:S02]  /*1a40*/  LDG.E R6, desc[UR8][R4.64] ;  /* 0x0000000804067981 */ /* 0x008ea4000c1e1900 */
[----:B--2---:R-:W-:-:S05]  /*1a50*/  VIADD R7, R6, 0x1 ;  /* 0x0000000106077836 */ /* 0x004fca0000000000 */
[----:B------:R0:W-:Y:S02]  /*1a60*/  STG.E desc[UR8][R4.64], R7 ;  /* 0x0000000704007986 */ /* 0x0001e4000c101908 */
.L_x_54:
[----:B------:R-:W-:Y:S05]  /*1a70*/  BSYNC.RECONVERGENT B0 ;  /* 0x0000000000007941 */ /* 0x000fea0003800200 */
.L_x_53:
[----:B------:R-:W-:-:S04]  /*1a80*/  UISETP.NE.U32.AND UP0, UPT, UR10, URZ, UPT ;  /* 0x000000ff0a00728c */ /* 0x000fc8000bf05070 */
[----:B------:R-:W-:-:S09]  /*1a90*/  UISETP.NE.AND.EX UP0, UPT, UR11, URZ, UPT, UP0 ;  /* 0x000000ff0b00728c */ /* 0x000fd2000bf05300 */
[----:B------:R-:W-:Y:S05]  /*1aa0*/  BRA.U !UP0, `(.L_x_55) ;  /* 0x0000000108a07547 */ /* 0x000fea000b800000 */
[----:B------:R-:W-:Y:S01]  /*1ab0*/  UMOV UR6, 0xffffffff ;  /* 0xffffffff00067882 */ /* 0x000fe20000000000 */
[----:B------:R-:W-:Y:S02]  /*1ac0*/  ISETP.NE.AND P0, PT, R0, RZ, PT ;  /* 0x000000ff0000720c */ /* 0x000fe40003f05270 */
[----:B------:R-:W-:Y:S11]  /*1ad0*/  BRA.DIV UR6, `(.L_x_56) ;  /* 0x0000000606607947 */ /* 0x000ff6000b800000 */
[----:B------:R-:W-:Y:S06]  /*1ae0*/  BAR.SYNC.DEFER_BLOCKING 0x0 ;  /* 0x0000000000007b1d */ /* 0x000fec0000010000 */
.L_x_76:
[----:B------:R-:W-:Y:S04]  /*1af0*/  BSSY B0, `(.L_x_57) ;  /* 0x0000016000007945 */ /* 0x000fe80003800000 */
[----:B------:R-:W-:Y:S05]  /*1b00*/  @P0 BRA `(.L_x_58) ;  /* 0x0000000000500947 */ /* 0x000fea0003800000 */
[----:B------:R-:W-:Y:S02]  /*1b10*/  VOTEU.ANY UR6, UPT, PT ;  /* 0x0000000000067886 */ /* 0x000fe400038e0100 */
[----:B---3--:R-:W1:Y:S08]  /*1b20*/  FLO.U32 R6, UR6 ;  /* 0x0000000600067d00 */ /* 0x008e7000080e0000 */
[----:B0-----:R-:W0:Y:S01]  /*1b30*/  POPC R4, UR6 ;  /* 0x0000000600047d09 */ /* 0x001e220008000000 */
[----:B-1----:R-:W-:Y:S01]  /*1b40*/  ISETP.EQ.U32.AND P0, PT, R6, R9, PT ;  /* 0x000000090600720c */ /* 0x002fe20003f02070 */
[----:B0-----:R-:W-:-:S12]  /*1b50*/  IMAD R5, R4, UR5, RZ ;  /* 0x0000000504057c24 */ /* 0x001fd8000f8e02ff */
[----:B------:R-:W-:Y:S06]  /*1b60*/  @P0 MEMBAR.ALL.GPU ;  /* 0x0000000000000992 */ /* 0x000fec000000a000 */
[----:B------:R-:W-:-:S00]  /*1b70*/  @P0 ERRBAR ;  /* 0x00000000000009ab */ /* 0x000fc00000000000 */
[----:B------:R-:W-:Y:S06]  /*1b80*/  @P0 CGAERRBAR ;  /* 0x00000000000005ab */ /* 0x000fec0000000000 */
[----:B------:R-:W2:Y:S01]  /*1b90*/  @P0 ATOM.E.ADD.STRONG.GPU PT, R5, desc[UR8][R14.64+0x4], R5 ;  /* 0x800004050e05098a */ /* 0x000ea200081ef108 */
[----:B------:R-:W0:Y:S02]  /*1ba0*/  S2R R7, SR_LTMASK ;  /* 0x0000000000077919 */ /* 0x000e240000003900 */
[----:B0-----:R-:W-:-:S06]  /*1bb0*/  LOP3.LUT R7, R7, UR6, RZ, 0xc0, !PT ;  /* 0x0000000607077c12 */ /* 0x001fcc000f8ec0ff */
[----:B------:R-:W0:Y:S01]  /*1bc0*/  POPC R7, R7 ;  /* 0x0000000700077309 */ /* 0x000e220000000000 */
[----:B--2---:R-:W0:Y:S02]  /*1bd0*/  SHFL.IDX PT, R4, R5, R6, 0x1f ;  /* 0x00001f0605047589 */ /* 0x004e2400000e0000 */
[----:B0-----:R-:W-:-:S07]  /*1be0*/  IMAD R4, R7, UR5, R4 ;  /* 0x0000000507047c24 */ /* 0x001fce000f8e0204 */
.L_x_59:
[----:B------:R-:W2:Y:S04]  /*1bf0*/  LD.E.STRONG.GPU R5, desc[UR8][R14.64+0x4] ;  /* 0x000004080e057980 */ /* 0x000ea8000c10f900 */
[----:B--2---:R-:W-:Y:S01]  /*1c00*/  CCTL.IVALL ;  /* 0x00000000ff00798f */ /* 0x004fe20002000000 */
[----:B------:R-:W-:Y:S05]  /*1c10*/  YIELD ;  /* 0x0000000000007946 */ /* 0x000fea0003800000 */
[----:B------:R-:W-:-:S04]  /*1c20*/  LOP3.LUT R5, R5, R4, RZ, 0x3c, !PT ;  /* 0x0000000405057212 */ /* 0x000fc800078e3cff */
[----:B------:R-:W-:-:S13]  /*1c30*/  ISETP.GT.AND P0, PT, R5, -0x1, PT ;  /* 0xffffffff0500780c */ /* 0x000fda0003f04270 */
[----:B------:R-:W-:Y:S05]  /*1c40*/  @P0 BRA `(.L_x_59) ;  /* 0xfffffffc00e80947 */ /* 0x000fea000383ffff */
.L_x_58:
[----:B------:R-:W-:Y:S05]  /*1c50*/  BSYNC B0 ;  /* 0x0000000000007941 */ /* 0x000fea0003800000 */
.L_x_57:
[----:B------:R-:W-:-:S03]  /*1c60*/  UMOV UR6, 0xffffffff ;  /* 0xffffffff00067882 */ /* 0x000fc60000000000 */
[----:B------:R-:W-:Y:S05]  /*1c70*/  BRA.DIV UR6, `(.L_x_60) ;  /* 0x0000000606287947 */ /* 0x000fea000b800000 */
[----:B------:R-:W-:Y:S06]  /*1c80*/  BAR.SYNC.DEFER_BLOCKING 0x0 ;  /* 0x0000000000007b1d */ /* 0x000fec0000010000 */
.L_x_79:
[----:B------:R-:W2:Y:S02]  /*1c90*/  LDG.E R2, desc[UR8][R2.64] ;  /* 0x0000000802027981 */ /* 0x000ea4000c1e1900 */
[----:B--2---:R-:W-:-:S13]  /*1ca0*/  ISETP.GT.U32.AND P0, PT, R2, 0x1, PT ;  /* 0x000000010200780c */ /* 0x004fda0003f04070 */
[----:B------:R-:W-:Y:S05]  /*1cb0*/  @P0 BRA `(.L_x_61) ;  /* 0xffffffe400800947 */ /* 0x000fea000383ffff */
.L_x_0:
[----:B------:R-:W-:-:S04]  /*1cc0*/  ISETP.NE.U32.AND P0, PT, R24, RZ, PT ;  /* 0x000000ff1800720c */ /* 0x000fc80003f05070 */
[----:B------:R-:W-:-:S13]  /*1cd0*/  ISETP.NE.AND.EX P0, PT, R23, RZ, PT, P0 ;  /* 0x000000ff1700720c */ /* 0x000fda0003f05300 */
[----:B------:R-:W-:Y:S05]  /*1ce0*/  @!P0 EXIT ;  /* 0x000000000000894d */ /* 0x000fea0003800000 */
[----:B------:R-:W1:Y:S01]  /*1cf0*/  LDC.64 R2, c[0x0][0x3b0] ;  /* 0x0000ec00ff027b82 */ /* 0x000e620000000a00 */
[----:B------:R-:W-:-:S05]  /*1d00*/  IMAD.MOV.U32 R25, RZ, RZ, R23 ;  /* 0x000000ffff197224 */ /* 0x000fca00078e0017 */
[----:B-1----:R-:W-:Y:S01]  /*1d10*/  REDG.E.ADD.64.STRONG.GPU desc[UR8][R2.64], R24 ;  /* 0x000000180200798e */ /* 0x002fe2000c12e508 */
[----:B------:R-:W-:Y:S05]  /*1d20*/  EXIT ;  /* 0x000000000000794d */ /* 0x000fea0003800000 */
.L_x_55:
[----:B------:R-:W-:Y:S05]  /*1d30*/  BPT.TRAP 0x1 ;  /* 0x000000040000795c */ /* 0x000fea0000300000 */
.L_x_41:
[----:B------:R-:W-:Y:S05]  /*1d40*/  BPT.TRAP 0x1 ;  /* 0x000000040000795c */ /* 0x000fea0000300000 */
.L_x_9:
[----:B0----5:R-:W-:Y:S05]  /*1d50*/  BPT.TRAP 0x1 ;  /* 0x000000040000795c */ /* 0x021fea0000300000 */
.L_x_10:
[----:B----4-:R-:W-:Y:S01]  /*1d60*/  HFMA2 R5, -RZ, RZ, 0, 0 ;  /* 0x00000000ff057431 */ /* 0x010fe200000001ff */
[----:B------:R-:W-:Y:S01]  /*1d70*/  BSSY B0, `(.L_x_62) ;  /* 0x0000009000007945 */ /* 0x000fe20003800000 */
[----:B---3--:R-:W-:Y:S02]  /*1d80*/  IMAD.MOV.U32 R6, RZ, RZ, 0x0 ;  /* 0x00000000ff067424 */ /* 0x008fe400078e00ff */
[----:B------:R-:W-:-:S07]  /*1d90*/  IMAD.MOV.U32 R4, RZ, RZ, -0x1 ;  /* 0xffffffffff047424 */ /* 0x000fce00078e00ff */
[----:B0-2---:R-:W-:Y:S05]  /*1da0*/  WARPSYNC.COLLECTIVE.ALL `(.L_x_63) ;  /* 0x0000000000147948 */ /* 0x005fea0003c00000 */
[----:B------:R-:W-:-:S04]  /*1db0*/  SHF.L.U32 R6, R6, 0x10, RZ ;  /* 0x0000001006067819 */ /* 0x000fc800000006ff */
[----:B------:R-:W-:-:S05]  /*1dc0*/  LOP3.LUT R6, R6, 0xf, R5, 0xf8, !PT ;  /* 0x0000000f06067812 */ /* 0x000fca00078ef805 */
[----:B------:R1:W-:Y:S02]  /*1dd0*/  BAR.SYNC.DEFER_BLOCKING R6, R6 ;  /* 0x000000060000731d */ /* 0x0003e40000010000 */
[----:B-1----:R-:W-:-:S04]  /*1de0*/  SHF.R.U32 R6, R6, 0x10, RZ ;  /* 0x0000001006067819 */ /* 0x002fc800000016ff */
[----:B0-2---:R-:W-:Y:S05]  /*1df0*/  ENDCOLLECTIVE ;  /* 0x000000000000791b */ /* 0x005fea0003800000 */
.L_x_63:
[----:B------:R-:W-:Y:S05]  /*1e00*/  BSYNC B0 ;  /* 0x0000000000007941 */ /* 0x000fea0003800000 */
.L_x_62:
[----:B------:R-:W-:Y:S05]  /*1e10*/  BRA `(.L_x_64) ;  /* 0xffffffe800247947 */ /* 0x000fea000383ffff */
.L_x_14:
[----:B------:R-:W-:Y:S01]  /*1e20*/  BSSY B0, `(.L_x_65) ;  /* 0x000000a000007945 */ /* 0x000fe20003800000 */
[----:B----4-:R-:W-:Y:S01]  /*1e30*/  IMAD.MOV.U32 R5, RZ, RZ, 0x0 ;  /* 0x00000000ff057424 */ /* 0x010fe200078e00ff */
[----:B---3--:R-:W-:Y:S01]  /*1e40*/  MOV R6, 0x0 ;  /* 0x0000000000067802 */ /* 0x008fe20000000f00 */
[----:B------:R-:W-:-:S07]  /*1e50*/  IMAD.MOV.U32 R4, RZ, RZ, -0x1 ;  /* 0xffffffffff047424 */ /* 0x000fce00078e00ff */
[----:B0-2---:R-:W-:Y:S05]  /*1e60*/  WARPSYNC.COLLECTIVE.ALL `(.L_x_66) ;  /* 0x0000000000147948 */ /* 0x005fea0003c00000 */
[----:B------:R-:W-:-:S04]  /*1e70*/  SHF.L.U32 R6, R6, 0x10, RZ ;  /* 0x0000001006067819 */ /* 0x000fc800000006ff */
[----:B------:R-:W-:-:S05]  /*1e80*/  LOP3.LUT R6, R6, 0xf, R5, 0xf8, !PT ;  /* 0x0000000f06067812 */ /* 0x000fca00078ef805 */
[----:B------:R1:W-:Y:S02]  /*1e90*/  BAR.SYNC.DEFER_BLOCKING R6, R6 ;  /* 0x000000060000731d */ /* 0x0003e40000010000 */
[----:B-1----:R-:W-:-:S04]  /*1ea0*/  SHF.R.U32 R6, R6, 0x10, RZ ;  /* 0x0000001006067819 */ /* 0x002fc800000016ff */
[----:B0-2---:R-:W-:Y:S05]  /*1eb0*/  ENDCOLLECTIVE ;  /* 0x000000000000791b */ /* 0x005fea0003800000 */
.L_x_66:
[----:B------:R-:W-:Y:S05]  /*1ec0*/  BSYNC B0 ;  /* 0x0000000000007941 */ /* 0x000fea0003800000 */
.L_x_65:
[----:B------:R-:W-:Y:S05]  /*1ed0*/  BRA `(.L_x_67) ;  /* 0xffffffe8006c7947 */ /* 0x000fea000383ffff */
.L_x_42:
[----:B---3--:R-:W-:Y:S01]  /*1ee0*/  HFMA2 R6, -RZ, RZ, 0, 0 ;  /* 0x00000000ff067431 */ /* 0x008fe200000001ff */
[----:B------:R-:W-:Y:S01]  /*1ef0*/  BSSY B0, `(.L_x_68) ;  /* 0x0000009000007945 */ /* 0x000fe20003800000 */
[----:B----4-:R-:W-:Y:S02]  /*1f00*/  IMAD.MOV.U32 R5, RZ, RZ, 0x0 ;  /* 0x00000000ff057424 */ /* 0x010fe400078e00ff */
[----:B------:R-:W-:-:S07]  /*1f10*/  IMAD.MOV.U32 R4, RZ, RZ, -0x1 ;  /* 0xffffffffff047424 */ /* 0x000fce00078e00ff */
[----:B0-2--5:R-:W-:Y:S05]  /*1f20*/  WARPSYNC.COLLECTIVE.ALL `(.L_x_69) ;  /* 0x0000000000147948 */ /* 0x025fea0003c00000 */
[----:B------:R-:W-:-:S04]  /*1f30*/  SHF.L.U32 R6, R6, 0x10, RZ ;  /* 0x0000001006067819 */ /* 0x000fc800000006ff */
[----:B------:R-:W-:-:S05]  /*1f40*/  LOP3.LUT R6, R6, 0xf, R5, 0xf8, !PT ;  /* 0x0000000f06067812 */ /* 0x000fca00078ef805 */
[----:B------:R1:W-:Y:S02]  /*1f50*/  BAR.SYNC.DEFER_BLOCKING R6, R6 ;  /* 0x000000060000731d */ /* 0x0003e40000010000 */
[----:B-1----:R-:W-:-:S04]  /*1f60*/  SHF.R.U32 R6, R6, 0x10, RZ ;  /* 0x0000001006067819 */ /* 0x002fc800000016ff */
[----:B0-2--5:R-:W-:Y:S05]  /*1f70*/  ENDCOLLECTIVE ;  /* 0x000000000000791b */ /* 0x025fea0003800000 */
.L_x_69:
[----:B------:R-:W-:Y:S05]  /*1f80*/  BSYNC B0 ;  /* 0x0000000000007941 */ /* 0x000fea0003800000 */
.L_x_68:
[----:B------:R-:W-:Y:S05]  /*1f90*/  BRA `(.L_x_70) ;  /* 0xfffffff4004c7947 */ /* 0x000fea000383ffff */
.L_x_46:
[----:B------:R-:W-:Y:S01]  /*1fa0*/  BSSY B0, `(.L_x_71) ;  /* 0x000000a000007945 */ /* 0x000fe20003800000 */
[----:B----4-:R-:W-:Y:S01]  /*1fb0*/  IMAD.MOV.U32 R5, RZ, RZ, 0x0 ;  /* 0x00000000ff057424 */ /* 0x010fe200078e00ff */
[----:B---3--:R-:W-:Y:S01]  /*1fc0*/  MOV R6, 0x0 ;  /* 0x0000000000067802 */ /* 0x008fe20000000f00 */
[----:B------:R-:W-:-:S07]  /*1fd0*/  IMAD.MOV.U32 R4, RZ, RZ, -0x1 ;  /* 0xffffffffff047424 */ /* 0x000fce00078e00ff */
[----:B0-2--5:R-:W-:Y:S05]  /*1fe0*/  WARPSYNC.COLLECTIVE.ALL `(.L_x_72) ;  /* 0x0000000000147948 */ /* 0x025fea0003c00000 */
[----:B------:R-:W-:-:S04]  /*1ff0*/  SHF.L.U32 R6, R6, 0x10, RZ ;  /* 0x0000001006067819 */ /* 0x000fc800000006ff */
[----:B------:R-:W-:-:S05]  /*2000*/  LOP3.LUT R6, R6, 0xf, R5, 0xf8, !PT ;  /* 0x0000000f06067812 */ /* 0x000fca00078ef805 */
[----:B------:R1:W-:Y:S02]  /*2010*/  BAR.SYNC.DEFER_BLOCKING R6, R6 ;  /* 0x000000060000731d */ /* 0x0003e40000010000 */
[----:B-1----:R-:W-:-:S04]  /*2020*/  SHF.R.U32 R6, R6, 0x10, RZ ;  /* 0x0000001006067819 */ /* 0x002fc800000016ff */
[----:B0-2--5:R-:W-:Y:S05]  /*2030*/  ENDCOLLECTIVE ;  /* 0x000000000000791b */ /* 0x025fea0003800000 */
.L_x_72:
[----:B------:R-:W-:Y:S05]  /*2040*/  BSYNC B0 ;  /* 0x0000000000007941 */ /* 0x000fea0003800000 */
.L_x_71:
[----:B------:R-:W-:Y:S05]  /*2050*/  BRA `(.L_x_73) ;  /* 0xfffffff400907947 */ /* 0x000fea000383ffff */
.L_x_56:
[----:B---3--:R-:W-:Y:S01]  /*2060*/  HFMA2 R6, -RZ, RZ, 0, 0 ;  /* 0x00000000ff067431 */ /* 0x008fe200000001ff */
[----:B------:R-:W-:Y:S01]  /*2070*/  BSSY B0, `(.L_x_74) ;  /* 0x0000009000007945 */ /* 0x000fe20003800000 */
[----:B0-----:R-:W-:Y:S02]  /*2080*/  IMAD.MOV.U32 R5, RZ, RZ, 0x0 ;  /* 0x00000000ff057424 */ /* 0x001fe400078e00ff */
[----:B------:R-:W-:-:S07]  /*2090*/  IMAD.MOV.U32 R4, RZ, RZ, -0x1 ;  /* 0xffffffffff047424 */ /* 0x000fce00078e00ff */
[----:B-----5:R-:W-:Y:S05]  /*20a0*/  WARPSYNC.COLLECTIVE.ALL `(.L_x_75) ;  /* 0x0000000000147948 */ /* 0x020fea0003c00000 */
[----:B------:R-:W-:-:S04]  /*20b0*/  SHF.L.U32 R6, R6, 0x10, RZ ;  /* 0x0000001006067819 */ /* 0x000fc800000006ff */
[----:B------:R-:W-:-:S05]  /*20c0*/  LOP3.LUT R6, R6, 0xf, R5, 0xf8, !PT ;  /* 0x0000000f06067812 */ /* 0x000fca00078ef805 */
[----:B------:R0:W-:Y:S02]  /*20d0*/  BAR.SYNC.DEFER_BLOCKING R6, R6 ;  /* 0x000000060000731d */ /* 0x0001e40000010000 */
[----:B0-----:R-:W-:-:S04]  /*20e0*/  SHF.R.U32 R6, R6, 0x10, RZ ;  /* 0x0000001006067819 */ /* 0x001fc800000016ff */
[----:B-----5:R-:W-:Y:S05]  /*20f0*/  ENDCOLLECTIVE ;  /* 0x000000000000791b */ /* 0x020fea0003800000 */
.L_x_75:
[----:B------:R-:W-:Y:S05]  /*2100*/  BSYNC B0 ;  /* 0x0000000000007941 */ /* 0x000fea0003800000 */
.L_x_74:
[----:B------:R-:W-:Y:S05]  /*2110*/  BRA `(.L_x_76) ;  /* 0xfffffff800747947 */ /* 0x000fea000383ffff */
.L_x_60:
[----:B------:R-:W-:Y:S01]  /*2120*/  BSSY B0, `(.L_x_77) ;  /* 0x000000a000007945 */ /* 0x000fe20003800000 */
[----:B0-----:R-:W-:Y:S01]  /*2130*/  IMAD.MOV.U32 R5, RZ, RZ, 0x0 ;  /* 0x00000000ff057424 */ /* 0x001fe200078e00ff */
[----:B---3--:R-:W-:Y:S01]  /*2140*/  MOV R6, 0x0 ;  /* 0x0000000000067802 */ /* 0x008fe20000000f00 */
[----:B------:R-:W-:-:S07]  /*2150*/  IMAD.MOV.U32 R4, RZ, RZ, -0x1 ;  /* 0xffffffffff047424 */ /* 0x000fce00078e00ff */
[----:B-----5:R-:W-:Y:S05]  /*2160*/  WARPSYNC.COLLECTIVE.ALL `(.L_x_78) ;  /* 0x0000000000147948 */ /* 0x020fea0003c00000 */
[----:B------:R-:W-:-:S04]  /*2170*/  SHF.L.U32 R6, R6, 0x10, RZ ;  /* 0x0000001006067819 */ /* 0x000fc800000006ff */
[----:B------:R-:W-:-:S05]  /*2180*/  LOP3.LUT R6, R6, 0xf, R5, 0xf8, !PT ;  /* 0x0000000f06067812 */ /* 0x000fca00078ef805 */
[----:B------:R0:W-:Y:S02]  /*2190*/  BAR.SYNC.DEFER_BLOCKING R6, R6 ;  /* 0x000000060000731d */ /* 0x0001e40000010000 */
[----:B0-----:R-:W-:-:S04]  /*21a0*/  SHF.R.U32 R6, R6, 0x10, RZ ;  /* 0x0000001006067819 */ /* 0x001fc800000016ff */
[----:B-----5:R-:W-:Y:S05]  /*21b0*/  ENDCOLLECTIVE ;  /* 0x000000000000791b */ /* 0x020fea0003800000 */
.L_x_78:
[----:B------:R-:W-:Y:S05]  /*21c0*/  BSYNC B0 ;  /* 0x0000000000007941 */ /* 0x000fea0003800000 */
.L_x_77:
[----:B------:R-:W-:Y:S05]  /*21d0*/  BRA `(.L_x_79) ;  /* 0xfffffff800ac7947 */ /* 0x000fea000383ffff */
.L_x_80:
[----:B------:R-:W-:-:S00]  /*21e0*/  BRA `(.L_x_80) ;  /* 0xfffffffc00fc7947 */ /* 0x000fc0000383ffff */
[----:B------:R-:W-:-:S00]  /*21f0*/  NOP ;  /* 0x0000000000007918 */ /* 0x000fc00000000000 */
        /* <DEDUP_REMOVED lines=8> */
.L_x_86:


//--------------------- .text._Z12initializingPyPVii --------------------------
	.section	.text._Z12initializingPyPVii,"ax",@progbits
	.align	128
        .global         _Z12initializingPyPVii
        .type           _Z12initializingPyPVii,@function
        .size           _Z12initializingPyPVii,(.L_x_87 - _Z12initializingPyPVii)
        .other          _Z12initializingPyPVii,@"STO_CUDA_ENTRY STV_DEFAULT"
_Z12initializingPyPVii:
.text._Z12initializingPyPVii:
[----:B------:R-:W-:Y:S01]  /*0000*/  LDC R1, c[0x0][0x37c] ;  /* 0x0000df00ff017b82 */ /* 0x000fe20000000800 */
[----:B------:R-:W0:Y:S07]  /*0010*/  S2R R7, SR_TID.X ;  /* 0x0000000000077919 */ /* 0x000e2e0000002100 */
[----:B------:R-:W0:Y:S01]  /*0020*/  S2UR UR4, SR_CTAID.X ;  /* 0x00000000000479c3 */ /* 0x000e220000002500 */
[----:B------:R-:W1:Y:S07]  /*0030*/  LDCU UR6, c[0x0][0x390] ;  /* 0x00007200ff0677ac */ /* 0x000e6e0008000800 */
[----:B------:R-:W0:Y:S01]  /*0040*/  LDC R0, c[0x0][0x360] ;  /* 0x0000d800ff007b82 */ /* 0x000e220000000800 */
[----:B------:R-:W2:Y:S01]  /*0050*/  LDCU UR5, c[0x0][0x370] ;  /* 0x00006e00ff0577ac */ /* 0x000ea20008000800 */
[----:B0-----:R-:W-:-:S02]  /*0060*/  IMAD R7, R0, UR4, R7 ;  /* 0x0000000400077c24 */ /* 0x001fc4000f8e0207 */
[----:B--2---:R-:W-:-:S03]  /*0070*/  IMAD R0, R0, UR5, RZ ;  /* 0x0000000500007c24 */ /* 0x004fc6000f8e02ff */
[----:B-1----:R-:W-:-:S13]  /*0080*/  ISETP.GE.AND P0, PT, R7, UR6, PT ;  /* 0x0000000607007c0c */ /* 0x002fda000bf06270 */
[----:B------:R-:W-:Y:S05]  /*0090*/  @P0 EXIT ;  /* 0x000000000000094d */ /* 0x000fea0003800000 */
[----:B------:R-:W0:Y:S01]  /*00a0*/  I2F.U32.RP R8, R0 ;  /* 0x0000000000087306 */ /* 0x000e220000209000 */
[C---:B------:R-:W-:Y:S01]  /*00b0*/  IMAD.IADD R4, R0.reuse, 0x1, R7 ;  /* 0x0000000100047824 */ /* 0x040fe200078e0207 */
[----:B------:R-:W-:Y:S01]  /*00c0*/  IADD3 R9, PT, PT, RZ, -R0, RZ ;  /* 0x80000000ff097210 */ /* 0x000fe20007ffe0ff */
[----:B------:R-:W1:Y:S01]  /*00d0*/  LDCU.64 UR4, c[0x0][0x358] ;  /* 0x00006b00ff0477ac */ /* 0x000e620008000a00 */
[----:B------:R-:W-:Y:S01]  /*00e0*/  ISETP.NE.U32.AND P2, PT, R0, RZ, PT ;  /* 0x000000ff0000720c */ /* 0x000fe20003f45070 */
[----:B------:R-:W-:Y:S01]  /*00f0*/  BSSY.RECONVERGENT B0, `(.L_x_81) ;  /* 0x000002a000007945 */ /* 0x000fe20003800200 */
[C---:B------:R-:W-:Y:S02]  /*0100*/  ISETP.GE.AND P0, PT, R4.reuse, UR6, PT ;  /* 0x0000000604007c0c */ /* 0x040fe4000bf06270 */
[----:B------:R-:W-:Y:S02]  /*0110*/  VIMNMX R5, PT, PT, R4, UR6, !PT ;  /* 0x0000000604057c48 */ /* 0x000fe4000ffe0100 */
[----:B------:R-:W-:-:S04]  /*0120*/  SEL R6, RZ, 0x1, P0 ;  /* 0x00000001ff067807 */ /* 0x000fc80000000000 */
[----:B------:R-:W-:Y:S01]  /*0130*/  IADD3 R5, PT, PT, R5, -R4, -R6 ;  /* 0x8000000405057210 */ /* 0x000fe20007ffe806 */
[----:B0-----:R-:W0:Y:S02]  /*0140*/  MUFU.RCP R8, R8 ;  /* 0x0000000800087308 */ /* 0x001e240000001000 */
[----:B0-----:R-:W-:-:S06]  /*0150*/  IADD3 R2, PT, PT, R8, 0xffffffe, RZ ;  /* 0x0ffffffe08027810 */ /* 0x001fcc0007ffe0ff */
[----:B------:R0:W2:Y:S02]  /*0160*/  F2I.FTZ.U32.TRUNC.NTZ R3, R2 ;  /* 0x0000000200037305 */ /* 0x0000a4000021f000 */
[----:B0-----:R-:W-:Y:S02]  /*0170*/  HFMA2 R2, -RZ, RZ, 0, 0 ;  /* 0x00000000ff027431 */ /* 0x001fe400000001ff */
[----:B--2---:R-:W-:-:S04]  /*0180*/  IMAD R9, R9, R3, RZ ;  /* 0x0000000309097224 */ /* 0x004fc800078e02ff */
[----:B------:R-:W-:-:S06]  /*0190*/  IMAD.HI.U32 R8, R3, R9, R2 ;  /* 0x0000000903087227 */ /* 0x000fcc00078e0002 */
[----:B------:R-:W-:-:S04]  /*01a0*/  IMAD.HI.U32 R9, R8, R5, RZ ;  /* 0x0000000508097227 */ /* 0x000fc800078e00ff */
[----:B------:R-:W-:-:S04]  /*01b0*/  IMAD.MOV R2, RZ, RZ, -R9 ;  /* 0x000000ffff027224 */ /* 0x000fc800078e0a09 */
[----:B------:R-:W-:Y:S02]  /*01c0*/  IMAD R5, R0, R2, R5 ;  /* 0x0000000200057224 */ /* 0x000fe400078e0205 */
[----:B------:R-:W0:Y:S03]  /*01d0*/  LDC.64 R2, c[0x0][0x388] ;  /* 0x0000e200ff027b82 */ /* 0x000e260000000a00 */
[----:B------:R-:W-:-:S13]  /*01e0*/  ISETP.GE.U32.AND P0, PT, R5, R0, PT ;  /* 0x000000000500720c */ /* 0x000fda0003f06070 */
[----:B------:R-:W-:Y:S01]  /*01f0*/  @P0 IADD3 R5, PT, PT, -R0, R5, RZ ;  /* 0x0000000500050210 */ /* 0x000fe20007ffe1ff */
[----:B------:R-:W-:-:S03]  /*0200*/  @P0 VIADD R9, R9, 0x1 ;  /* 0x0000000109090836 */ /* 0x000fc60000000000 */
[----:B------:R-:W-:Y:S02]  /*0210*/  ISETP.GE.U32.AND P1, PT, R5, R0, PT ;  /* 0x000000000500720c */ /* 0x000fe40003f26070 */
[----:B------:R-:W2:Y:S11]  /*0220*/  LDC.64 R4, c[0x0][0x380] ;  /* 0x0000e000ff047b82 */ /* 0x000eb60000000a00 */
[----:B------:R-:W-:-:S02]  /*0230*/  @P1 IADD3 R9, PT, PT, R9, 0x1, RZ ;  /* 0x0000000109091810 */ /* 0x000fc40007ffe0ff */
[----:B------:R-:W-:-:S05]  /*0240*/  @!P2 LOP3.LUT R9, RZ, R0, RZ, 0x33, !PT ;  /* 0x00000000ff09a212 */ /* 0x000fca00078e33ff */
[----:B------:R-:W-:-:S05]  /*0250*/  IMAD.IADD R6, R6, 0x1, R9 ;  /* 0x0000000106067824 */ /* 0x000fca00078e0209 */
[C---:B------:R-:W-:Y:S02]  /*0260*/  LOP3.LUT R8, R6.reuse, 0x3, RZ, 0xc0, !PT ;  /* 0x0000000306087812 */ /* 0x040fe400078ec0ff */
[----:B------:R-:W-:Y:S02]  /*0270*/  ISETP.GE.U32.AND P1, PT, R6, 0x3, PT ;  /* 0x000000030600780c */ /* 0x000fe40003f26070 */
[----:B------:R-:W-:-:S13]  /*0280*/  ISETP.NE.AND P0, PT, R8, 0x3, PT ;  /* 0x000000030800780c */ /* 0x000fda0003f05270 */
[----:B01----:R-:W-:Y:S05]  /*0290*/  @!P0 BRA `(.L_x_82) ;  /* 0x00000000003c8947 */ /* 0x003fea0003800000 */
[----:B------:R-:W0:Y:S01]  /*02a0*/  LDC.64 R14, c[0x0][0x380] ;  /* 0x0000e000ff0e7b82 */ /* 0x000e220000000a00 */
[----:B------:R-:W-:-:S04]  /*02b0*/  IADD3 R6, PT, PT, R6, 0x1, RZ ;  /* 0x0000000106067810 */ /* 0x000fc80007ffe0ff */
[----:B------:R-:W-:-:S03]  /*02c0*/  LOP3.LUT R6, R6, 0x3, RZ, 0xc0, !PT ;  /* 0x0000000306067812 */ /* 0x000fc600078ec0ff */
[----:B------:R-:W1:Y:S02]  /*02d0*/  LDC.64 R12, c[0x0][0x388] ;  /* 0x0000e200ff0c7b82 */ /* 0x000e640000000a00 */
[----:B------:R-:W-:-:S07]  /*02e0*/  IMAD.MOV R6, RZ, RZ, -R6 ;  /* 0x000000ffff067224 */ /* 0x000fce00078e0a06 */
.L_x_83:
[----:B------:R-:W-:Y:S01]  /*02f0*/  IADD3 R6, PT, PT, R6, 0x1, RZ ;  /* 0x0000000106067810 */ /* 0x000fe20007ffe0ff */
[C---:B0-----:R-:W-:Y:S01]  /*0300*/  IMAD.WIDE R10, R7.reuse, 0x8, R14 ;  /* 0x00000008070a7825 */ /* 0x041fe200078e020e */
[----:B------:R-:W-:Y:S02]  /*0310*/  MOV R16, 0xffffffff ;  /* 0xffffffff00107802 */ /* 0x000fe40000000f00 */
[----:B------:R-:W-:Y:S01]  /*0320*/  ISETP.NE.AND P0, PT, R6, RZ, PT ;  /* 0x000000ff0600720c */ /* 0x000fe20003f05270 */
[----:B------:R-:W-:Y:S02]  /*0330*/  IMAD.MOV.U32 R17, RZ, RZ, -0x1 ;  /* 0xffffffffff117424 */ /* 0x000fe400078e00ff */
[----:B-1----:R-:W-:-:S03]  /*0340*/  IMAD.WIDE R8, R7, 0x4, R12 ;  /* 0x0000000407087825 */ /* 0x002fc600078e020c */
[----:B------:R-:W-:Y:S04]  /*0350*/  STG.E.64 desc[UR4][R10.64], R16 ;  /* 0x000000100a007986 */ /* 0x000fe8000c101b04 */
[----:B------:R0:W-:Y:S02]  /*0360*/  STG.E.STRONG.SYS desc[UR4][R8.64], R7 ;  /* 0x0000000708007986 */ /* 0x0001e4000c115904 */
[----:B0-----:R-:W-:Y:S01]  /*0370*/  IMAD.IADD R7, R0, 0x1, R7 ;  /* 0x0000000100077824 */ /* 0x001fe200078e0207 */
[----:B------:R-:W-:Y:S06]  /*0380*/  @P0 BRA `(.L_x_83) ;  /* 0xfffffffc00d80947 */ /* 0x000fec000383ffff */
.L_x_82:
[----:B------:R-:W-:Y:S05]  /*0390*/  BSYNC.RECONVERGENT B0 ;  /* 0x0000000000007941 */ /* 0x000fea0003800200 */
.L_x_81:
[----:B------:R-:W-:Y:S05]  /*03a0*/  @!P1 EXIT ;  /* 0x000000000000994d */ /* 0x000fea0003800000 */
.L_x_84:
[C---:B--2---:R-:W-:Y:S01]  /*03b0*/  IMAD.WIDE R22, R7.reuse, 0x8, R4 ;  /* 0x0000000807167825 */ /* 0x044fe200078e0204 */
[----:B-1----:R-:W-:Y:S02]  /*03c0*/  IADD3 R6, PT, PT, R0, R7, RZ ;  /* 0x0000000700067210 */ /* 0x002fe40007ffe0ff */
[----:B------:R-:W-:Y:S01]  /*03d0*/  MOV R11, 0xffffffff ;  /* 0xffffffff000b7802 */ /* 0x000fe20000000f00 */
[----:B------:R-:W-:-:S04]  /*03e0*/  IMAD.WIDE R24, R7, 0x4, R2 ;  /* 0x0000000407187825 */ /* 0x000fc800078e0202 */
[----:B------:R-:W-:-:S04]  /*03f0*/  IMAD.WIDE R16, R0, 0x8, R22 ;  /* 0x0000000800107825 */ /* 0x000fc800078e0216 */
[----:B------:R-:W-:-:S04]  /*0400*/  IMAD.WIDE R8, R0, 0x4, R24 ;  /* 0x0000000400087825 */ /* 0x000fc800078e0218 */
[----:B------:R-:W-:Y:S02]  /*0410*/  IMAD.MOV.U32 R10, RZ, RZ, -0x1 ;  /* 0xffffffffff0a7424 */ /* 0x000fe400078e00ff */
[----:B------:R-:W-:-:S03]  /*0420*/  IMAD.WIDE R14, R0, 0x8, R16 ;  /* 0x00000008000e7825 */ /* 0x000fc600078e0210 */
[----:B------:R-:W-:Y:S01]  /*0430*/  STG.E.64 desc[UR4][R22.64], R10 ;  /* 0x0000000a16007986 */ /* 0x000fe2000c101b04 */
[----:B------:R-:W-:-:S03]  /*0440*/  IMAD.WIDE R12, R0, 0x4, R8 ;  /* 0x00000004000c7825 */ /* 0x000fc600078e0208 */
[----:B------:R0:W-:Y:S01]  /*0450*/  STG.E.STRONG.SYS desc[UR4][R24.64], R7 ;  /* 0x0000000718007986 */ /* 0x0001e2000c115904 */
[C---:B------:R-:W-:Y:S02]  /*0460*/  IMAD.IADD R27, R0.reuse, 0x1, R6 ;  /* 0x00000001001b7824 */ /* 0x040fe400078e0206 */
[C---:B------:R-:W-:Y:S01]  /*0470*/  IMAD.WIDE R18, R0.reuse, 0x8, R14 ;  /* 0x0000000800127825 */ /* 0x040fe200078e020e */
[----:B------:R1:W-:Y:S02]  /*0480*/  STG.E.64 desc[UR4][R16.64], R10 ;  /* 0x0000000a10007986 */ /* 0x0003e4000c101b04 */
[C---:B------:R-:W-:Y:S01]  /*0490*/  IADD3 R29, PT, PT, R0.reuse, R27, RZ ;  /* 0x0000001b001d7210 */ /* 0x040fe20007ffe0ff */
[C---:B------:R-:W-:Y:S01]  /*04a0*/  IMAD.WIDE R20, R0.reuse, 0x4, R12 ;  /* 0x0000000400147825 */ /* 0x040fe200078e020c */
[----:B------:R1:W-:Y:S04]  /*04b0*/  STG.E.STRONG.SYS desc[UR4][R8.64], R6 ;  /* 0x0000000608007986 */ /* 0x0003e8000c115904 */
[----:B------:R1:W-:Y:S01]  /*04c0*/  STG.E.64 desc[UR4][R14.64], R10 ;  /* 0x0000000a0e007986 */ /* 0x0003e2000c101b04 */
[----:B0-----:R-:W-:-:S03]  /*04d0*/  IMAD.IADD R7, R0, 0x1, R29 ;  /* 0x0000000100077824 */ /* 0x001fc600078e021d */
[----:B------:R1:W-:Y:S02]  /*04e0*/  STG.E.STRONG.SYS desc[UR4][R12.64], R27 ;  /* 0x0000001b0c007986 */ /* 0x0003e4000c115904 */
[----:B------:R-:W-:Y:S02]  /*04f0*/  ISETP.GE.AND P0, PT, R7, UR6, PT ;  /* 0x0000000607007c0c */ /* 0x000fe4000bf06270 */
[----:B------:R1:W-:Y:S04]  /*0500*/  STG.E.64 desc[UR4][R18.64], R10 ;  /* 0x0000000a12007986 */ /* 0x0003e8000c101b04 */
[----:B------:R1:W-:Y:S07]  /*0510*/  STG.E.STRONG.SYS desc[UR4][R20.64], R29 ;  /* 0x0000001d14007986 */ /* 0x0003ee000c115904 */
[----:B------:R-:W-:Y:S05]  /*0520*/  @!P0 BRA `(.L_x_84) ;  /* 0xfffffffc00a08947 */ /* 0x000fea000383ffff */
[----:B------:R-:W-:Y:S05]  /*0530*/  EXIT ;  /* 0x000000000000794d */ /* 0x000fea0003800000 */
.L_x_85:
        /* <DEDUP_REMOVED lines=12> */
.L_x_87:


//--------------------- .nv.shared.reserved.0     --------------------------
	.section	.nv.shared.reserved.0,"aw",@nobits
	.weak		__nv_reservedSMEM_offset_0_alias
	.size		__nv_reservedSMEM_offset_0_alias, 0, 64
	.other		__nv_reservedSMEM_offset_0_alias,@"STO_CUDA_RESERVED_SHARED STV_DEFAULT"
__nv_reservedSMEM_offset_0_alias:
	.zero		0
	.zero		64


//--------------------- .nv.constant0._Z10boruvkaMSTPyPiPViS0_S0_S0_S_PjiiS0_Pc --------------------------
	.section	.nv.constant0._Z10boruvkaMSTPyPiPViS0_S0_S0_S_PjiiS0_Pc,"a",@progbits
	.sectionflags	@""
	.align	4
.nv.constant0._Z10boruvkaMSTPyPiPViS0_S0_S0_S_PjiiS0_Pc:
	.zero		984


//--------------------- .nv.constant0._Z12initializingPyPVii --------------------------
	.section	.nv.constant0._Z12initializingPyPVii,"a",@progbits
	.sectionflags	@""
	.align	4
.nv.constant0._Z12initializingPyPVii:
	.zero		916


//--------------------- SYMBOLS --------------------------

	.type		.nv.reservedSmem.offset0,@object
	.size		.nv.reservedSmem.offset0,0x4
